//
// Generated by NVIDIA NVVM Compiler
//
// Compiler Build ID: CL-36424714
// Cuda compilation tools, release 13.0, V13.0.88
// Based on NVVM 20.0.0
//

.version 9.0
.target sm_100
.address_size 64

	// .globl	_Z3DFSPiiS_S_PbS_

.visible .entry _Z3DFSPiiS_S_PbS_(
	.param .u64 .ptr .align 1 _Z3DFSPiiS_S_PbS__param_0,
	.param .u32 _Z3DFSPiiS_S_PbS__param_1,
	.param .u64 .ptr .align 1 _Z3DFSPiiS_S_PbS__param_2,
	.param .u64 .ptr .align 1 _Z3DFSPiiS_S_PbS__param_3,
	.param .u64 .ptr .align 1 _Z3DFSPiiS_S_PbS__param_4,
	.param .u64 .ptr .align 1 _Z3DFSPiiS_S_PbS__param_5
)
{
	.local .align 1 .b8 	__local_depot0[9];
	.reg .b64 	%SP;
	.reg .b64 	%SPL;
	.reg .pred 	%p<67>;
	.reg .b16 	%rs<64>;
	.reg .b32 	%r<156>;
	.reg .b64 	%rd<112>;

	mov.u64 	%SPL, __local_depot0;
	ld.param.u64 	%rd46, [_Z3DFSPiiS_S_PbS__param_0];
	ld.param.u32 	%r48, [_Z3DFSPiiS_S_PbS__param_1];
	ld.param.u64 	%rd43, [_Z3DFSPiiS_S_PbS__param_2];
	ld.param.u64 	%rd44, [_Z3DFSPiiS_S_PbS__param_3];
	ld.param.u64 	%rd47, [_Z3DFSPiiS_S_PbS__param_4];
	ld.param.u64 	%rd45, [_Z3DFSPiiS_S_PbS__param_5];
	cvta.to.global.u64 	%rd1, %rd46;
	cvta.to.global.u64 	%rd2, %rd47;
	add.u64 	%rd3, %SPL, 0;
	mov.u32 	%r1, %ntid.x;
	mov.u32 	%r49, %ctaid.x;
	mov.u32 	%r50, %tid.x;
	mad.lo.s32 	%r149, %r1, %r49, %r50;
	ld.global.u8 	%rs1, [%rd2];
	setp.ne.s16 	%p1, %rs1, 0;
	setp.ge.s32 	%p2, %r149, %r48;
	or.pred  	%p3, %p1, %p2;
	@%p3 bra 	$L__BB0_93;
	mov.u32 	%r51, %nctaid.x;
	mul.lo.s32 	%r3, %r51, %r1;
	add.s64 	%rd4, %rd1, 8;
	cvta.to.global.u64 	%rd49, %rd45;
	add.s64 	%rd5, %rd49, 8;
	cvta.to.global.u64 	%rd6, %rd44;
	cvta.to.global.u64 	%rd7, %rd43;
$L__BB0_2:
	mul.lo.s32 	%r53, %r149, 81;
	cvt.s64.s32 	%rd8, %r53;
	mul.wide.s32 	%rd50, %r53, 4;
	add.s64 	%rd9, %rd1, %rd50;
	mul.wide.s32 	%rd51, %r149, 4;
	add.s64 	%rd10, %rd6, %rd51;
	mov.b32 	%r150, 0;
$L__BB0_3:
	ld.global.u32 	%r153, [%rd10];
	setp.ge.s32 	%p4, %r150, %r153;
	@%p4 bra 	$L__BB0_88;
	cvt.u64.u32 	%rd52, %r150;
	add.s64 	%rd53, %rd52, %rd8;
	shl.b64 	%rd54, %rd53, 2;
	add.s64 	%rd55, %rd7, %rd54;
	ld.global.u32 	%r54, [%rd55];
	mul.wide.s32 	%rd56, %r54, 4;
	add.s64 	%rd57, %rd9, %rd56;
	ld.global.u32 	%r55, [%rd57];
	add.s32 	%r56, %r55, 1;
	st.global.u32 	[%rd57], %r56;
	ld.global.u32 	%r57, [%rd55];
	mul.wide.s32 	%rd58, %r57, 4;
	add.s64 	%rd11, %rd9, %rd58;
	ld.global.u32 	%r8, [%rd11];
	setp.lt.s32 	%p5, %r8, 10;
	@%p5 bra 	$L__BB0_6;
	mov.b32 	%r142, 0;
	st.global.u32 	[%rd11], %r142;
	add.s32 	%r150, %r150, -1;
	bra.uni 	$L__BB0_86;
$L__BB0_6:
	mul.hi.s32 	%r59, %r57, 954437177;
	shr.u32 	%r60, %r59, 31;
	shr.s32 	%r61, %r59, 1;
	add.s32 	%r62, %r61, %r60;
	mul.lo.s32 	%r63, %r62, 9;
	sub.s32 	%r10, %r57, %r63;
	add.s32 	%r64, %r8, -10;
	setp.lt.u32 	%p6, %r64, -9;
	mov.b32 	%r151, 0;
	@%p6 bra 	$L__BB0_85;
	mov.b16 	%rs2, 0;
	st.local.u8 	[%rd3], %rs2;
	st.local.u8 	[%rd3+1], %rs2;
	st.local.u8 	[%rd3+2], %rs2;
	st.local.u8 	[%rd3+3], %rs2;
	st.local.u8 	[%rd3+4], %rs2;
	st.local.u8 	[%rd3+5], %rs2;
	st.local.u8 	[%rd3+6], %rs2;
	st.local.u8 	[%rd3+7], %rs2;
	st.local.u8 	[%rd3+8], %rs2;
	mul.wide.s32 	%rd59, %r10, 4;
	add.s64 	%rd60, %rd9, %rd59;
	ld.global.u32 	%r11, [%rd60];
	setp.lt.s32 	%p7, %r11, 1;
	@%p7 bra 	$L__BB0_10;
	add.s32 	%r66, %r11, -1;
	cvt.u64.u32 	%rd61, %r66;
	add.s64 	%rd12, %rd3, %rd61;
	ld.local.u8 	%rs3, [%rd12];
	setp.ne.s16 	%p8, %rs3, 0;
	@%p8 bra 	$L__BB0_85;
	mov.b16 	%rs4, 1;
	st.local.u8 	[%rd12], %rs4;
$L__BB0_10:
	add.s32 	%r67, %r10, 9;
	mul.wide.u32 	%rd62, %r67, 4;
	add.s64 	%rd63, %rd9, %rd62;
	ld.global.u32 	%r12, [%rd63];
	setp.lt.s32 	%p9, %r12, 1;
	@%p9 bra 	$L__BB0_13;
	add.s32 	%r69, %r12, -1;
	cvt.u64.u32 	%rd64, %r69;
	add.s64 	%rd13, %rd3, %rd64;
	ld.local.u8 	%rs5, [%rd13];
	setp.ne.s16 	%p10, %rs5, 0;
	@%p10 bra 	$L__BB0_85;
	mov.b16 	%rs6, 1;
	st.local.u8 	[%rd13], %rs6;
$L__BB0_13:
	add.s32 	%r70, %r10, 18;
	mul.wide.u32 	%rd65, %r70, 4;
	add.s64 	%rd66, %rd9, %rd65;
	ld.global.u32 	%r13, [%rd66];
	setp.lt.s32 	%p11, %r13, 1;
	@%p11 bra 	$L__BB0_16;
	add.s32 	%r72, %r13, -1;
	cvt.u64.u32 	%rd67, %r72;
	add.s64 	%rd14, %rd3, %rd67;
	ld.local.u8 	%rs7, [%rd14];
	setp.ne.s16 	%p12, %rs7, 0;
	@%p12 bra 	$L__BB0_85;
	mov.b16 	%rs8, 1;
	st.local.u8 	[%rd14], %rs8;
$L__BB0_16:
	add.s32 	%r73, %r10, 27;
	mul.wide.u32 	%rd68, %r73, 4;
	add.s64 	%rd69, %rd9, %rd68;
	ld.global.u32 	%r14, [%rd69];
	setp.lt.s32 	%p13, %r14, 1;
	@%p13 bra 	$L__BB0_19;
	add.s32 	%r75, %r14, -1;
	cvt.u64.u32 	%rd70, %r75;
	add.s64 	%rd15, %rd3, %rd70;
	ld.local.u8 	%rs9, [%rd15];
	setp.ne.s16 	%p14, %rs9, 0;
	@%p14 bra 	$L__BB0_85;
	mov.b16 	%rs10, 1;
	st.local.u8 	[%rd15], %rs10;
$L__BB0_19:
	add.s32 	%r76, %r10, 36;
	mul.wide.u32 	%rd71, %r76, 4;
	add.s64 	%rd72, %rd9, %rd71;
	ld.global.u32 	%r15, [%rd72];
	setp.lt.s32 	%p15, %r15, 1;
	@%p15 bra 	$L__BB0_22;
	add.s32 	%r78, %r15, -1;
	cvt.u64.u32 	%rd73, %r78;
	add.s64 	%rd16, %rd3, %rd73;
	ld.local.u8 	%rs11, [%rd16];
	setp.ne.s16 	%p16, %rs11, 0;
	@%p16 bra 	$L__BB0_85;
	mov.b16 	%rs12, 1;
	st.local.u8 	[%rd16], %rs12;
$L__BB0_22:
	add.s32 	%r79, %r10, 45;
	mul.wide.u32 	%rd74, %r79, 4;
	add.s64 	%rd75, %rd9, %rd74;
	ld.global.u32 	%r16, [%rd75];
	setp.lt.s32 	%p17, %r16, 1;
	@%p17 bra 	$L__BB0_25;
	add.s32 	%r81, %r16, -1;
	cvt.u64.u32 	%rd76, %r81;
	add.s64 	%rd17, %rd3, %rd76;
	ld.local.u8 	%rs13, [%rd17];
	setp.ne.s16 	%p18, %rs13, 0;
	@%p18 bra 	$L__BB0_85;
	mov.b16 	%rs14, 1;
	st.local.u8 	[%rd17], %rs14;
$L__BB0_25:
	add.s32 	%r82, %r10, 54;
	mul.wide.u32 	%rd77, %r82, 4;
	add.s64 	%rd78, %rd9, %rd77;
	ld.global.u32 	%r17, [%rd78];
	setp.lt.s32 	%p19, %r17, 1;
	@%p19 bra 	$L__BB0_28;
	add.s32 	%r84, %r17, -1;
	cvt.u64.u32 	%rd79, %r84;
	add.s64 	%rd18, %rd3, %rd79;
	ld.local.u8 	%rs15, [%rd18];
	setp.ne.s16 	%p20, %rs15, 0;
	@%p20 bra 	$L__BB0_85;
	mov.b16 	%rs16, 1;
	st.local.u8 	[%rd18], %rs16;
$L__BB0_28:
	add.s32 	%r85, %r10, 63;
	mul.wide.u32 	%rd80, %r85, 4;
	add.s64 	%rd81, %rd9, %rd80;
	ld.global.u32 	%r18, [%rd81];
	setp.lt.s32 	%p21, %r18, 1;
	@%p21 bra 	$L__BB0_31;
	add.s32 	%r87, %r18, -1;
	cvt.u64.u32 	%rd82, %r87;
	add.s64 	%rd19, %rd3, %rd82;
	ld.local.u8 	%rs17, [%rd19];
	setp.ne.s16 	%p22, %rs17, 0;
	@%p22 bra 	$L__BB0_85;
	mov.b16 	%rs18, 1;
	st.local.u8 	[%rd19], %rs18;
$L__BB0_31:
	add.s32 	%r88, %r10, 72;
	mul.wide.u32 	%rd83, %r88, 4;
	add.s64 	%rd84, %rd9, %rd83;
	ld.global.u32 	%r19, [%rd84];
	setp.lt.s32 	%p23, %r19, 1;
	@%p23 bra 	$L__BB0_33;
	add.s32 	%r90, %r19, -1;
	cvt.u64.u32 	%rd85, %r90;
	add.s64 	%rd86, %rd3, %rd85;
	ld.local.u8 	%rs19, [%rd86];
	setp.ne.s16 	%p24, %rs19, 0;
	@%p24 bra 	$L__BB0_85;
$L__BB0_33:
	mov.b16 	%rs20, 0;
	st.local.u8 	[%rd3], %rs20;
	st.local.u8 	[%rd3+1], %rs20;
	st.local.u8 	[%rd3+2], %rs20;
	st.local.u8 	[%rd3+3], %rs20;
	st.local.u8 	[%rd3+4], %rs20;
	st.local.u8 	[%rd3+5], %rs20;
	st.local.u8 	[%rd3+6], %rs20;
	st.local.u8 	[%rd3+7], %rs20;
	st.local.u8 	[%rd3+8], %rs20;
	sub.s32 	%r91, %r57, %r10;
	mul.wide.s32 	%rd87, %r91, 4;
	add.s64 	%rd20, %rd9, %rd87;
	ld.global.u32 	%r20, [%rd20];
	setp.lt.s32 	%p25, %r20, 1;
	@%p25 bra 	$L__BB0_36;
	add.s32 	%r93, %r20, -1;
	cvt.u64.u32 	%rd88, %r93;
	add.s64 	%rd21, %rd3, %rd88;
	ld.local.u8 	%rs21, [%rd21];
	setp.ne.s16 	%p26, %rs21, 0;
	@%p26 bra 	$L__BB0_85;
	mov.b16 	%rs22, 1;
	st.local.u8 	[%rd21], %rs22;
$L__BB0_36:
	ld.global.u32 	%r21, [%rd20+4];
	setp.lt.s32 	%p27, %r21, 1;
	@%p27 bra 	$L__BB0_39;
	add.s32 	%r95, %r21, -1;
	cvt.u64.u32 	%rd89, %r95;
	add.s64 	%rd22, %rd3, %rd89;
	ld.local.u8 	%rs23, [%rd22];
	setp.ne.s16 	%p28, %rs23, 0;
	@%p28 bra 	$L__BB0_85;
	mov.b16 	%rs24, 1;
	st.local.u8 	[%rd22], %rs24;
$L__BB0_39:
	ld.global.u32 	%r22, [%rd20+8];
	setp.lt.s32 	%p29, %r22, 1;
	@%p29 bra 	$L__BB0_42;
	add.s32 	%r97, %r22, -1;
	cvt.u64.u32 	%rd90, %r97;
	add.s64 	%rd23, %rd3, %rd90;
	ld.local.u8 	%rs25, [%rd23];
	setp.ne.s16 	%p30, %rs25, 0;
	@%p30 bra 	$L__BB0_85;
	mov.b16 	%rs26, 1;
	st.local.u8 	[%rd23], %rs26;
$L__BB0_42:
	ld.global.u32 	%r23, [%rd20+12];
	setp.lt.s32 	%p31, %r23, 1;
	@%p31 bra 	$L__BB0_45;
	add.s32 	%r99, %r23, -1;
	cvt.u64.u32 	%rd91, %r99;
	add.s64 	%rd24, %rd3, %rd91;
	ld.local.u8 	%rs27, [%rd24];
	setp.ne.s16 	%p32, %rs27, 0;
	@%p32 bra 	$L__BB0_85;
	mov.b16 	%rs28, 1;
	st.local.u8 	[%rd24], %rs28;
$L__BB0_45:
	ld.global.u32 	%r24, [%rd20+16];
	setp.lt.s32 	%p33, %r24, 1;
	@%p33 bra 	$L__BB0_48;
	add.s32 	%r101, %r24, -1;
	cvt.u64.u32 	%rd92, %r101;
	add.s64 	%rd25, %rd3, %rd92;
	ld.local.u8 	%rs29, [%rd25];
	setp.ne.s16 	%p34, %rs29, 0;
	@%p34 bra 	$L__BB0_85;
	mov.b16 	%rs30, 1;
	st.local.u8 	[%rd25], %rs30;
$L__BB0_48:
	ld.global.u32 	%r25, [%rd20+20];
	setp.lt.s32 	%p35, %r25, 1;
	@%p35 bra 	$L__BB0_51;
	add.s32 	%r103, %r25, -1;
	cvt.u64.u32 	%rd93, %r103;
	add.s64 	%rd26, %rd3, %rd93;
	ld.local.u8 	%rs31, [%rd26];
	setp.ne.s16 	%p36, %rs31, 0;
	@%p36 bra 	$L__BB0_85;
	mov.b16 	%rs32, 1;
	st.local.u8 	[%rd26], %rs32;
$L__BB0_51:
	ld.global.u32 	%r26, [%rd20+24];
	setp.lt.s32 	%p37, %r26, 1;
	@%p37 bra 	$L__BB0_54;
	add.s32 	%r105, %r26, -1;
	cvt.u64.u32 	%rd94, %r105;
	add.s64 	%rd27, %rd3, %rd94;
	ld.local.u8 	%rs33, [%rd27];
	setp.ne.s16 	%p38, %rs33, 0;
	@%p38 bra 	$L__BB0_85;
	mov.b16 	%rs34, 1;
	st.local.u8 	[%rd27], %rs34;
$L__BB0_54:
	ld.global.u32 	%r27, [%rd20+28];
	setp.lt.s32 	%p39, %r27, 1;
	@%p39 bra 	$L__BB0_57;
	add.s32 	%r107, %r27, -1;
	cvt.u64.u32 	%rd95, %r107;
	add.s64 	%rd28, %rd3, %rd95;
	ld.local.u8 	%rs35, [%rd28];
	setp.ne.s16 	%p40, %rs35, 0;
	@%p40 bra 	$L__BB0_85;
	mov.b16 	%rs36, 1;
	st.local.u8 	[%rd28], %rs36;
$L__BB0_57:
	ld.global.u32 	%r28, [%rd20+32];
	setp.lt.s32 	%p41, %r28, 1;
	@%p41 bra 	$L__BB0_59;
	add.s32 	%r109, %r28, -1;
	cvt.u64.u32 	%rd96, %r109;
	add.s64 	%rd97, %rd3, %rd96;
	ld.local.u8 	%rs37, [%rd97];
	setp.ne.s16 	%p42, %rs37, 0;
	@%p42 bra 	$L__BB0_85;
$L__BB0_59:
	mov.b16 	%rs38, 0;
	st.local.u8 	[%rd3], %rs38;
	st.local.u8 	[%rd3+1], %rs38;
	st.local.u8 	[%rd3+2], %rs38;
	st.local.u8 	[%rd3+3], %rs38;
	st.local.u8 	[%rd3+4], %rs38;
	st.local.u8 	[%rd3+5], %rs38;
	st.local.u8 	[%rd3+6], %rs38;
	st.local.u8 	[%rd3+7], %rs38;
	st.local.u8 	[%rd3+8], %rs38;
	mul.hi.s32 	%r110, %r57, 1272582903;
	shr.u32 	%r111, %r110, 31;
	shr.s32 	%r112, %r110, 3;
	add.s32 	%r113, %r112, %r111;
	cvt.u16.u32 	%rs39, %r10;
	mul.lo.s16 	%rs40, %rs39, 86;
	shr.u16 	%rs41, %rs40, 15;
	shr.u16 	%rs42, %rs40, 8;
	add.s16 	%rs43, %rs42, %rs41;
	cvt.u32.u16 	%r114, %rs43;
	cvt.s32.s8 	%r115, %r114;
	mad.lo.s32 	%r116, %r113, 3, %r115;
	mul.hi.s32 	%r117, %r116, 1431655766;
	shr.u32 	%r118, %r117, 31;
	add.s32 	%r119, %r117, %r118;
	mul.lo.s32 	%r120, %r119, 3;
	sub.s32 	%r121, %r116, %r120;
	mul.lo.s32 	%r122, %r121, 3;
	mad.lo.s32 	%r123, %r119, 27, %r122;
	mul.wide.s32 	%rd98, %r123, 4;
	add.s64 	%rd29, %rd9, %rd98;
	ld.global.u32 	%r29, [%rd29];
	setp.lt.s32 	%p43, %r29, 1;
	@%p43 bra 	$L__BB0_62;
	add.s32 	%r125, %r29, -1;
	cvt.u64.u32 	%rd99, %r125;
	add.s64 	%rd30, %rd3, %rd99;
	ld.local.u8 	%rs44, [%rd30];
	setp.ne.s16 	%p44, %rs44, 0;
	@%p44 bra 	$L__BB0_85;
	mov.b16 	%rs45, 1;
	st.local.u8 	[%rd30], %rs45;
$L__BB0_62:
	ld.global.u32 	%r30, [%rd29+4];
	setp.lt.s32 	%p45, %r30, 1;
	@%p45 bra 	$L__BB0_65;
	add.s32 	%r127, %r30, -1;
	cvt.u64.u32 	%rd100, %r127;
	add.s64 	%rd31, %rd3, %rd100;
	ld.local.u8 	%rs46, [%rd31];
	setp.ne.s16 	%p46, %rs46, 0;
	@%p46 bra 	$L__BB0_85;
	mov.b16 	%rs47, 1;
	st.local.u8 	[%rd31], %rs47;
$L__BB0_65:
	ld.global.u32 	%r31, [%rd29+8];
	setp.lt.s32 	%p47, %r31, 1;
	@%p47 bra 	$L__BB0_68;
	add.s32 	%r129, %r31, -1;
	cvt.u64.u32 	%rd101, %r129;
	add.s64 	%rd32, %rd3, %rd101;
	ld.local.u8 	%rs48, [%rd32];
	setp.ne.s16 	%p48, %rs48, 0;
	@%p48 bra 	$L__BB0_85;
	mov.b16 	%rs49, 1;
	st.local.u8 	[%rd32], %rs49;
$L__BB0_68:
	ld.global.u32 	%r32, [%rd29+36];
	setp.lt.s32 	%p49, %r32, 1;
	@%p49 bra 	$L__BB0_71;
	add.s32 	%r131, %r32, -1;
	cvt.u64.u32 	%rd102, %r131;
	add.s64 	%rd33, %rd3, %rd102;
	ld.local.u8 	%rs50, [%rd33];
	setp.ne.s16 	%p50, %rs50, 0;
	@%p50 bra 	$L__BB0_85;
	mov.b16 	%rs51, 1;
	st.local.u8 	[%rd33], %rs51;
$L__BB0_71:
	ld.global.u32 	%r33, [%rd29+40];
	setp.lt.s32 	%p51, %r33, 1;
	@%p51 bra 	$L__BB0_74;
	add.s32 	%r133, %r33, -1;
	cvt.u64.u32 	%rd103, %r133;
	add.s64 	%rd34, %rd3, %rd103;
	ld.local.u8 	%rs52, [%rd34];
	setp.ne.s16 	%p52, %rs52, 0;
	@%p52 bra 	$L__BB0_85;
	mov.b16 	%rs53, 1;
	st.local.u8 	[%rd34], %rs53;
$L__BB0_74:
	ld.global.u32 	%r34, [%rd29+44];
	setp.lt.s32 	%p53, %r34, 1;
	@%p53 bra 	$L__BB0_77;
	add.s32 	%r135, %r34, -1;
	cvt.u64.u32 	%rd104, %r135;
	add.s64 	%rd35, %rd3, %rd104;
	ld.local.u8 	%rs54, [%rd35];
	setp.ne.s16 	%p54, %rs54, 0;
	@%p54 bra 	$L__BB0_85;
	mov.b16 	%rs55, 1;
	st.local.u8 	[%rd35], %rs55;
$L__BB0_77:
	ld.global.u32 	%r35, [%rd29+72];
	setp.lt.s32 	%p55, %r35, 1;
	@%p55 bra 	$L__BB0_80;
	add.s32 	%r137, %r35, -1;
	cvt.u64.u32 	%rd105, %r137;
	add.s64 	%rd36, %rd3, %rd105;
	ld.local.u8 	%rs56, [%rd36];
	setp.ne.s16 	%p56, %rs56, 0;
	@%p56 bra 	$L__BB0_85;
	mov.b16 	%rs57, 1;
	st.local.u8 	[%rd36], %rs57;
$L__BB0_80:
	ld.global.u32 	%r36, [%rd29+76];
	setp.lt.s32 	%p57, %r36, 1;
	@%p57 bra 	$L__BB0_83;
	add.s32 	%r139, %r36, -1;
	cvt.u64.u32 	%rd106, %r139;
	add.s64 	%rd37, %rd3, %rd106;
	ld.local.u8 	%rs58, [%rd37];
	setp.ne.s16 	%p58, %rs58, 0;
	@%p58 bra 	$L__BB0_85;
	mov.b16 	%rs59, 1;
	st.local.u8 	[%rd37], %rs59;
$L__BB0_83:
	ld.global.u32 	%r37, [%rd29+80];
	setp.lt.s32 	%p59, %r37, 1;
	mov.b32 	%r151, 1;
	@%p59 bra 	$L__BB0_85;
	add.s32 	%r141, %r37, -1;
	cvt.u64.u32 	%rd107, %r141;
	add.s64 	%rd108, %rd3, %rd107;
	ld.local.u8 	%rs60, [%rd108];
	setp.eq.s16 	%p60, %rs60, 0;
	max.u16 	%rs61, %rs60, 1;
	st.local.u8 	[%rd108], %rs61;
	selp.u32 	%r151, 1, 0, %p60;
$L__BB0_85:
	add.s32 	%r150, %r151, %r150;
$L__BB0_86:
	setp.gt.s32 	%p61, %r150, -1;
	@%p61 bra 	$L__BB0_3;
	ld.global.u32 	%r153, [%rd10];
	mov.b32 	%r150, -1;
$L__BB0_88:
	setp.ne.s32 	%p62, %r150, %r153;
	@%p62 bra 	$L__BB0_92;
	mov.b16 	%rs62, 1;
	st.global.u8 	[%rd2], %rs62;
	shl.b64 	%rd109, %rd8, 2;
	add.s64 	%rd111, %rd4, %rd109;
	mov.b32 	%r155, 0;
	mov.u64 	%rd110, %rd5;
$L__BB0_90:
	ld.global.u32 	%r145, [%rd111+-8];
	st.global.u32 	[%rd110+-8], %r145;
	setp.eq.s32 	%p63, %r155, 80;
	@%p63 bra 	$L__BB0_92;
	ld.global.u32 	%r146, [%rd111+-4];
	st.global.u32 	[%rd110+-4], %r146;
	ld.global.u32 	%r147, [%rd111];
	st.global.u32 	[%rd110], %r147;
	ld.global.u32 	%r148, [%rd111+4];
	st.global.u32 	[%rd110+4], %r148;
	add.s32 	%r155, %r155, 4;
	add.s64 	%rd111, %rd111, 16;
	add.s64 	%rd110, %rd110, 16;
	bra.uni 	$L__BB0_90;
$L__BB0_92:
	add.s32 	%r149, %r149, %r3;
	ld.global.u8 	%rs63, [%rd2];
	setp.eq.s16 	%p64, %rs63, 0;
	setp.lt.s32 	%p65, %r149, %r48;
	and.pred  	%p66, %p64, %p65;
	@%p66 bra 	$L__BB0_2;
$L__BB0_93:
	ret;

}
	// .globl	_Z3BFSPiiiS_S_S_
.visible .entry _Z3BFSPiiiS_S_S_(
	.param .u64 .ptr .align 1 _Z3BFSPiiiS_S_S__param_0,
	.param .u32 _Z3BFSPiiiS_S_S__param_1,
	.param .u32 _Z3BFSPiiiS_S_S__param_2,
	.param .u64 .ptr .align 1 _Z3BFSPiiiS_S_S__param_3,
	.param .u64 .ptr .align 1 _Z3BFSPiiiS_S_S__param_4,
	.param .u64 .ptr .align 1 _Z3BFSPiiiS_S_S__param_5
)
{
	.local .align 1 .b8 	__local_depot1[9];
	.reg .b64 	%SP;
	.reg .b64 	%SPL;
	.reg .pred 	%p<72>;
	.reg .b16 	%rs<66>;
	.reg .b32 	%r<145>;
	.reg .b64 	%rd<130>;

	mov.u64 	%SPL, __local_depot1;
	ld.param.u64 	%rd51, [_Z3BFSPiiiS_S_S__param_0];
	ld.param.u32 	%r58, [_Z3BFSPiiiS_S_S__param_1];
	ld.param.u32 	%r59, [_Z3BFSPiiiS_S_S__param_2];
	ld.param.u64 	%rd52, [_Z3BFSPiiiS_S_S__param_4];
	cvta.to.global.u64 	%rd1, %rd52;
	cvta.to.global.u64 	%rd2, %rd51;
	add.u64 	%rd3, %SPL, 0;
	mov.u32 	%r60, %ctaid.x;
	mov.u32 	%r1, %ntid.x;
	mov.u32 	%r61, %tid.x;
	mad.lo.s32 	%r135, %r60, %r1, %r61;
	sub.s32 	%r3, %r59, %r58;
	setp.ge.s32 	%p1, %r135, %r3;
	@%p1 bra 	$L__BB1_108;
	mov.u32 	%r62, %nctaid.x;
	mul.lo.s32 	%r4, %r1, %r62;
$L__BB1_2:
	add.s32 	%r63, %r135, %r58;
	mul.lo.s32 	%r136, %r63, 81;
	setp.gt.s32 	%p2, %r136, 2147483566;
	@%p2 bra 	$L__BB1_107;
	mul.wide.s32 	%rd54, %r136, 4;
	add.s64 	%rd4, %rd2, %rd54;
	add.s64 	%rd5, %rd4, 8;
	add.s32 	%r7, %r136, 81;
$L__BB1_4:
	mul.wide.s32 	%rd55, %r136, 4;
	add.s64 	%rd56, %rd2, %rd55;
	ld.global.u32 	%r9, [%rd56];
	setp.ne.s32 	%p3, %r9, 0;
	@%p3 bra 	$L__BB1_106;
	add.s32 	%r65, %r135, %r58;
	mad.lo.s32 	%r10, %r65, -81, %r136;
	mul.hi.s32 	%r66, %r10, 954437177;
	shr.u32 	%r67, %r66, 31;
	shr.s32 	%r68, %r66, 1;
	add.s32 	%r69, %r68, %r67;
	mul.lo.s32 	%r70, %r69, 9;
	sub.s32 	%r11, %r10, %r70;
	mul.hi.s32 	%r71, %r10, 1272582903;
	shr.u32 	%r72, %r71, 31;
	shr.s32 	%r73, %r71, 3;
	add.s32 	%r74, %r73, %r72;
	cvt.u16.u32 	%rs1, %r11;
	mul.lo.s16 	%rs2, %rs1, 86;
	shr.u16 	%rs3, %rs2, 15;
	shr.u16 	%rs4, %rs2, 8;
	add.s16 	%rs5, %rs4, %rs3;
	cvt.u32.u16 	%r75, %rs5;
	cvt.s32.s8 	%r76, %r75;
	mad.lo.s32 	%r77, %r74, 3, %r76;
	mul.hi.s32 	%r78, %r77, 1431655766;
	shr.u32 	%r79, %r78, 31;
	add.s32 	%r80, %r78, %r79;
	mul.lo.s32 	%r81, %r80, 3;
	sub.s32 	%r82, %r77, %r81;
	mul.lo.s32 	%r83, %r82, 3;
	mul.wide.s32 	%rd57, %r11, 4;
	add.s64 	%rd6, %rd4, %rd57;
	add.s32 	%r84, %r11, 9;
	mul.wide.u32 	%rd58, %r84, 4;
	add.s64 	%rd7, %rd4, %rd58;
	add.s32 	%r85, %r11, 18;
	mul.wide.u32 	%rd59, %r85, 4;
	add.s64 	%rd8, %rd4, %rd59;
	add.s32 	%r86, %r11, 27;
	mul.wide.u32 	%rd60, %r86, 4;
	add.s64 	%rd9, %rd4, %rd60;
	add.s32 	%r87, %r11, 36;
	mul.wide.u32 	%rd61, %r87, 4;
	add.s64 	%rd10, %rd4, %rd61;
	mul.wide.s32 	%rd62, %r70, 4;
	add.s64 	%rd11, %rd4, %rd62;
	mad.lo.s32 	%r88, %r80, 27, %r83;
	mul.wide.s32 	%rd63, %r88, 4;
	add.s64 	%rd12, %rd4, %rd63;
	mov.b32 	%r137, 1;
$L__BB1_6:
	mov.b16 	%rs6, 0;
	st.local.u8 	[%rd3], %rs6;
	st.local.u8 	[%rd3+1], %rs6;
	st.local.u8 	[%rd3+2], %rs6;
	st.local.u8 	[%rd3+3], %rs6;
	st.local.u8 	[%rd3+4], %rs6;
	st.local.u8 	[%rd3+5], %rs6;
	st.local.u8 	[%rd3+6], %rs6;
	st.local.u8 	[%rd3+7], %rs6;
	st.local.u8 	[%rd3+8], %rs6;
	ld.global.u32 	%r13, [%rd6];
	setp.lt.s32 	%p4, %r13, 1;
	@%p4 bra 	$L__BB1_9;
	add.s32 	%r89, %r13, -1;
	cvt.u64.u32 	%rd64, %r89;
	add.s64 	%rd13, %rd3, %rd64;
	ld.local.u8 	%rs7, [%rd13];
	setp.ne.s16 	%p5, %rs7, 0;
	@%p5 bra 	$L__BB1_105;
	mov.b16 	%rs8, 1;
	st.local.u8 	[%rd13], %rs8;
$L__BB1_9:
	ld.global.u32 	%r14, [%rd7];
	setp.lt.s32 	%p6, %r14, 1;
	@%p6 bra 	$L__BB1_12;
	add.s32 	%r90, %r14, -1;
	cvt.u64.u32 	%rd65, %r90;
	add.s64 	%rd14, %rd3, %rd65;
	ld.local.u8 	%rs9, [%rd14];
	setp.ne.s16 	%p7, %rs9, 0;
	@%p7 bra 	$L__BB1_105;
	mov.b16 	%rs10, 1;
	st.local.u8 	[%rd14], %rs10;
$L__BB1_12:
	ld.global.u32 	%r15, [%rd8];
	setp.lt.s32 	%p8, %r15, 1;
	@%p8 bra 	$L__BB1_15;
	add.s32 	%r91, %r15, -1;
	cvt.u64.u32 	%rd66, %r91;
	add.s64 	%rd15, %rd3, %rd66;
	ld.local.u8 	%rs11, [%rd15];
	setp.ne.s16 	%p9, %rs11, 0;
	@%p9 bra 	$L__BB1_105;
	mov.b16 	%rs12, 1;
	st.local.u8 	[%rd15], %rs12;
$L__BB1_15:
	ld.global.u32 	%r16, [%rd9];
	setp.lt.s32 	%p10, %r16, 1;
	@%p10 bra 	$L__BB1_18;
	add.s32 	%r92, %r16, -1;
	cvt.u64.u32 	%rd67, %r92;
	add.s64 	%rd16, %rd3, %rd67;
	ld.local.u8 	%rs13, [%rd16];
	setp.ne.s16 	%p11, %rs13, 0;
	@%p11 bra 	$L__BB1_105;
	mov.b16 	%rs14, 1;
	st.local.u8 	[%rd16], %rs14;
$L__BB1_18:
	ld.global.u32 	%r17, [%rd10];
	setp.lt.s32 	%p12, %r17, 1;
	@%p12 bra 	$L__BB1_21;
	add.s32 	%r93, %r17, -1;
	cvt.u64.u32 	%rd68, %r93;
	add.s64 	%rd17, %rd3, %rd68;
	ld.local.u8 	%rs15, [%rd17];
	setp.ne.s16 	%p13, %rs15, 0;
	@%p13 bra 	$L__BB1_105;
	mov.b16 	%rs16, 1;
	st.local.u8 	[%rd17], %rs16;
$L__BB1_21:
	add.s32 	%r94, %r11, 45;
	mul.wide.u32 	%rd69, %r94, 4;
	add.s64 	%rd70, %rd4, %rd69;
	ld.global.u32 	%r18, [%rd70];
	setp.lt.s32 	%p14, %r18, 1;
	@%p14 bra 	$L__BB1_24;
	add.s32 	%r95, %r18, -1;
	cvt.u64.u32 	%rd71, %r95;
	add.s64 	%rd18, %rd3, %rd71;
	ld.local.u8 	%rs17, [%rd18];
	setp.ne.s16 	%p15, %rs17, 0;
	@%p15 bra 	$L__BB1_105;
	mov.b16 	%rs18, 1;
	st.local.u8 	[%rd18], %rs18;
$L__BB1_24:
	add.s32 	%r96, %r11, 54;
	mul.wide.u32 	%rd72, %r96, 4;
	add.s64 	%rd73, %rd4, %rd72;
	ld.global.u32 	%r19, [%rd73];
	setp.lt.s32 	%p16, %r19, 1;
	@%p16 bra 	$L__BB1_27;
	add.s32 	%r97, %r19, -1;
	cvt.u64.u32 	%rd74, %r97;
	add.s64 	%rd19, %rd3, %rd74;
	ld.local.u8 	%rs19, [%rd19];
	setp.ne.s16 	%p17, %rs19, 0;
	@%p17 bra 	$L__BB1_105;
	mov.b16 	%rs20, 1;
	st.local.u8 	[%rd19], %rs20;
$L__BB1_27:
	add.s32 	%r98, %r11, 63;
	mul.wide.u32 	%rd75, %r98, 4;
	add.s64 	%rd76, %rd4, %rd75;
	ld.global.u32 	%r20, [%rd76];
	setp.lt.s32 	%p18, %r20, 1;
	@%p18 bra 	$L__BB1_30;
	add.s32 	%r99, %r20, -1;
	cvt.u64.u32 	%rd77, %r99;
	add.s64 	%rd20, %rd3, %rd77;
	ld.local.u8 	%rs21, [%rd20];
	setp.ne.s16 	%p19, %rs21, 0;
	@%p19 bra 	$L__BB1_105;
	mov.b16 	%rs22, 1;
	st.local.u8 	[%rd20], %rs22;
$L__BB1_30:
	add.s32 	%r100, %r11, 72;
	mul.wide.u32 	%rd78, %r100, 4;
	add.s64 	%rd79, %rd4, %rd78;
	ld.global.u32 	%r21, [%rd79];
	setp.lt.s32 	%p20, %r21, 1;
	@%p20 bra 	$L__BB1_33;
	add.s32 	%r101, %r21, -1;
	cvt.u64.u32 	%rd80, %r101;
	add.s64 	%rd21, %rd3, %rd80;
	ld.local.u8 	%rs23, [%rd21];
	setp.ne.s16 	%p21, %rs23, 0;
	@%p21 bra 	$L__BB1_105;
	mov.b16 	%rs24, 1;
	st.local.u8 	[%rd21], %rs24;
$L__BB1_33:
	cvt.u64.u32 	%rd81, %r137;
	add.s64 	%rd22, %rd3, %rd81;
	ld.local.u8 	%rs25, [%rd22+-1];
	setp.ne.s16 	%p22, %rs25, 0;
	@%p22 bra 	$L__BB1_105;
	mov.b16 	%rs26, 0;
	st.local.u8 	[%rd3], %rs26;
	st.local.u8 	[%rd3+1], %rs26;
	st.local.u8 	[%rd3+2], %rs26;
	st.local.u8 	[%rd3+3], %rs26;
	st.local.u8 	[%rd3+4], %rs26;
	st.local.u8 	[%rd3+5], %rs26;
	st.local.u8 	[%rd3+6], %rs26;
	st.local.u8 	[%rd3+7], %rs26;
	st.local.u8 	[%rd3+8], %rs26;
	ld.global.u32 	%r22, [%rd11];
	setp.lt.s32 	%p23, %r22, 1;
	@%p23 bra 	$L__BB1_37;
	add.s32 	%r102, %r22, -1;
	cvt.u64.u32 	%rd82, %r102;
	add.s64 	%rd23, %rd3, %rd82;
	ld.local.u8 	%rs27, [%rd23];
	setp.ne.s16 	%p24, %rs27, 0;
	@%p24 bra 	$L__BB1_105;
	mov.b16 	%rs28, 1;
	st.local.u8 	[%rd23], %rs28;
$L__BB1_37:
	ld.global.u32 	%r23, [%rd11+4];
	setp.lt.s32 	%p25, %r23, 1;
	@%p25 bra 	$L__BB1_40;
	add.s32 	%r103, %r23, -1;
	cvt.u64.u32 	%rd83, %r103;
	add.s64 	%rd24, %rd3, %rd83;
	ld.local.u8 	%rs29, [%rd24];
	setp.ne.s16 	%p26, %rs29, 0;
	@%p26 bra 	$L__BB1_105;
	mov.b16 	%rs30, 1;
	st.local.u8 	[%rd24], %rs30;
$L__BB1_40:
	ld.global.u32 	%r24, [%rd11+8];
	setp.lt.s32 	%p27, %r24, 1;
	@%p27 bra 	$L__BB1_43;
	add.s32 	%r104, %r24, -1;
	cvt.u64.u32 	%rd84, %r104;
	add.s64 	%rd25, %rd3, %rd84;
	ld.local.u8 	%rs31, [%rd25];
	setp.ne.s16 	%p28, %rs31, 0;
	@%p28 bra 	$L__BB1_105;
	mov.b16 	%rs32, 1;
	st.local.u8 	[%rd25], %rs32;
$L__BB1_43:
	ld.global.u32 	%r25, [%rd11+12];
	setp.lt.s32 	%p29, %r25, 1;
	@%p29 bra 	$L__BB1_46;
	add.s32 	%r105, %r25, -1;
	cvt.u64.u32 	%rd85, %r105;
	add.s64 	%rd26, %rd3, %rd85;
	ld.local.u8 	%rs33, [%rd26];
	setp.ne.s16 	%p30, %rs33, 0;
	@%p30 bra 	$L__BB1_105;
	mov.b16 	%rs34, 1;
	st.local.u8 	[%rd26], %rs34;
$L__BB1_46:
	ld.global.u32 	%r26, [%rd11+16];
	setp.lt.s32 	%p31, %r26, 1;
	@%p31 bra 	$L__BB1_49;
	add.s32 	%r106, %r26, -1;
	cvt.u64.u32 	%rd86, %r106;
	add.s64 	%rd27, %rd3, %rd86;
	ld.local.u8 	%rs35, [%rd27];
	setp.ne.s16 	%p32, %rs35, 0;
	@%p32 bra 	$L__BB1_105;
	mov.b16 	%rs36, 1;
	st.local.u8 	[%rd27], %rs36;
$L__BB1_49:
	ld.global.u32 	%r27, [%rd11+20];
	setp.lt.s32 	%p33, %r27, 1;
	@%p33 bra 	$L__BB1_52;
	add.s32 	%r107, %r27, -1;
	cvt.u64.u32 	%rd87, %r107;
	add.s64 	%rd28, %rd3, %rd87;
	ld.local.u8 	%rs37, [%rd28];
	setp.ne.s16 	%p34, %rs37, 0;
	@%p34 bra 	$L__BB1_105;
	mov.b16 	%rs38, 1;
	st.local.u8 	[%rd28], %rs38;
$L__BB1_52:
	ld.global.u32 	%r28, [%rd11+24];
	setp.lt.s32 	%p35, %r28, 1;
	@%p35 bra 	$L__BB1_55;
	add.s32 	%r108, %r28, -1;
	cvt.u64.u32 	%rd88, %r108;
	add.s64 	%rd29, %rd3, %rd88;
	ld.local.u8 	%rs39, [%rd29];
	setp.ne.s16 	%p36, %rs39, 0;
	@%p36 bra 	$L__BB1_105;
	mov.b16 	%rs40, 1;
	st.local.u8 	[%rd29], %rs40;
$L__BB1_55:
	ld.global.u32 	%r29, [%rd11+28];
	setp.lt.s32 	%p37, %r29, 1;
	@%p37 bra 	$L__BB1_58;
	add.s32 	%r109, %r29, -1;
	cvt.u64.u32 	%rd89, %r109;
	add.s64 	%rd30, %rd3, %rd89;
	ld.local.u8 	%rs41, [%rd30];
	setp.ne.s16 	%p38, %rs41, 0;
	@%p38 bra 	$L__BB1_105;
	mov.b16 	%rs42, 1;
	st.local.u8 	[%rd30], %rs42;
$L__BB1_58:
	ld.global.u32 	%r30, [%rd11+32];
	setp.lt.s32 	%p39, %r30, 1;
	@%p39 bra 	$L__BB1_61;
	add.s32 	%r110, %r30, -1;
	cvt.u64.u32 	%rd90, %r110;
	add.s64 	%rd31, %rd3, %rd90;
	ld.local.u8 	%rs43, [%rd31];
	setp.ne.s16 	%p40, %rs43, 0;
	@%p40 bra 	$L__BB1_105;
	mov.b16 	%rs44, 1;
	st.local.u8 	[%rd31], %rs44;
$L__BB1_61:
	ld.local.u8 	%rs45, [%rd22+-1];
	setp.ne.s16 	%p41, %rs45, 0;
	@%p41 bra 	$L__BB1_105;
	mov.b16 	%rs46, 0;
	st.local.u8 	[%rd3], %rs46;
	st.local.u8 	[%rd3+1], %rs46;
	st.local.u8 	[%rd3+2], %rs46;
	st.local.u8 	[%rd3+3], %rs46;
	st.local.u8 	[%rd3+4], %rs46;
	st.local.u8 	[%rd3+5], %rs46;
	st.local.u8 	[%rd3+6], %rs46;
	st.local.u8 	[%rd3+7], %rs46;
	st.local.u8 	[%rd3+8], %rs46;
	ld.global.u32 	%r31, [%rd12];
	setp.lt.s32 	%p42, %r31, 1;
	@%p42 bra 	$L__BB1_65;
	add.s32 	%r111, %r31, -1;
	cvt.u64.u32 	%rd91, %r111;
	add.s64 	%rd32, %rd3, %rd91;
	ld.local.u8 	%rs47, [%rd32];
	setp.ne.s16 	%p43, %rs47, 0;
	@%p43 bra 	$L__BB1_105;
	mov.b16 	%rs48, 1;
	st.local.u8 	[%rd32], %rs48;
$L__BB1_65:
	ld.global.u32 	%r32, [%rd12+4];
	setp.lt.s32 	%p44, %r32, 1;
	@%p44 bra 	$L__BB1_68;
	add.s32 	%r112, %r32, -1;
	cvt.u64.u32 	%rd92, %r112;
	add.s64 	%rd33, %rd3, %rd92;
	ld.local.u8 	%rs49, [%rd33];
	setp.ne.s16 	%p45, %rs49, 0;
	@%p45 bra 	$L__BB1_105;
	mov.b16 	%rs50, 1;
	st.local.u8 	[%rd33], %rs50;
$L__BB1_68:
	ld.global.u32 	%r33, [%rd12+8];
	setp.lt.s32 	%p46, %r33, 1;
	@%p46 bra 	$L__BB1_71;
	add.s32 	%r113, %r33, -1;
	cvt.u64.u32 	%rd93, %r113;
	add.s64 	%rd34, %rd3, %rd93;
	ld.local.u8 	%rs51, [%rd34];
	setp.ne.s16 	%p47, %rs51, 0;
	@%p47 bra 	$L__BB1_105;
	mov.b16 	%rs52, 1;
	st.local.u8 	[%rd34], %rs52;
$L__BB1_71:
	ld.global.u32 	%r34, [%rd12+36];
	setp.lt.s32 	%p48, %r34, 1;
	@%p48 bra 	$L__BB1_74;
	add.s32 	%r114, %r34, -1;
	cvt.u64.u32 	%rd94, %r114;
	add.s64 	%rd35, %rd3, %rd94;
	ld.local.u8 	%rs53, [%rd35];
	setp.ne.s16 	%p49, %rs53, 0;
	@%p49 bra 	$L__BB1_105;
	mov.b16 	%rs54, 1;
	st.local.u8 	[%rd35], %rs54;
$L__BB1_74:
	ld.global.u32 	%r35, [%rd12+40];
	setp.lt.s32 	%p50, %r35, 1;
	@%p50 bra 	$L__BB1_77;
	add.s32 	%r115, %r35, -1;
	cvt.u64.u32 	%rd95, %r115;
	add.s64 	%rd36, %rd3, %rd95;
	ld.local.u8 	%rs55, [%rd36];
	setp.ne.s16 	%p51, %rs55, 0;
	@%p51 bra 	$L__BB1_105;
	mov.b16 	%rs56, 1;
	st.local.u8 	[%rd36], %rs56;
$L__BB1_77:
	ld.global.u32 	%r36, [%rd12+44];
	setp.lt.s32 	%p52, %r36, 1;
	@%p52 bra 	$L__BB1_80;
	add.s32 	%r116, %r36, -1;
	cvt.u64.u32 	%rd96, %r116;
	add.s64 	%rd37, %rd3, %rd96;
	ld.local.u8 	%rs57, [%rd37];
	setp.ne.s16 	%p53, %rs57, 0;
	@%p53 bra 	$L__BB1_105;
	mov.b16 	%rs58, 1;
	st.local.u8 	[%rd37], %rs58;
$L__BB1_80:
	ld.global.u32 	%r37, [%rd12+72];
	setp.lt.s32 	%p54, %r37, 1;
	@%p54 bra 	$L__BB1_83;
	add.s32 	%r117, %r37, -1;
	cvt.u64.u32 	%rd97, %r117;
	add.s64 	%rd38, %rd3, %rd97;
	ld.local.u8 	%rs59, [%rd38];
	setp.ne.s16 	%p55, %rs59, 0;
	@%p55 bra 	$L__BB1_105;
	mov.b16 	%rs60, 1;
	st.local.u8 	[%rd38], %rs60;
$L__BB1_83:
	ld.global.u32 	%r38, [%rd12+76];
	setp.lt.s32 	%p56, %r38, 1;
	@%p56 bra 	$L__BB1_86;
	add.s32 	%r118, %r38, -1;
	cvt.u64.u32 	%rd98, %r118;
	add.s64 	%rd39, %rd3, %rd98;
	ld.local.u8 	%rs61, [%rd39];
	setp.ne.s16 	%p57, %rs61, 0;
	@%p57 bra 	$L__BB1_105;
	mov.b16 	%rs62, 1;
	st.local.u8 	[%rd39], %rs62;
$L__BB1_86:
	ld.global.u32 	%r39, [%rd12+80];
	setp.lt.s32 	%p58, %r39, 1;
	@%p58 bra 	$L__BB1_89;
	add.s32 	%r119, %r39, -1;
	cvt.u64.u32 	%rd99, %r119;
	add.s64 	%rd40, %rd3, %rd99;
	ld.local.u8 	%rs63, [%rd40];
	setp.ne.s16 	%p59, %rs63, 0;
	@%p59 bra 	$L__BB1_105;
	mov.b16 	%rs64, 1;
	st.local.u8 	[%rd40], %rs64;
$L__BB1_89:
	ld.local.u8 	%rs65, [%rd22+-1];
	setp.eq.s16 	%p60, %rs65, 0;
	@%p60 bra 	$L__BB1_90;
	bra.uni 	$L__BB1_105;
$L__BB1_90:
	ld.param.u64 	%rd126, [_Z3BFSPiiiS_S_S__param_3];
	cvta.to.global.u64 	%rd100, %rd126;
	atom.global.add.u32 	%r40, [%rd100], 1;
	mul.lo.s32 	%r121, %r40, 81;
	cvt.s64.s32 	%rd41, %r121;
	mul.wide.s32 	%rd101, %r121, 4;
	add.s64 	%rd102, %rd2, %rd101;
	add.s64 	%rd129, %rd102, 8;
	mov.b32 	%r138, 0;
	mov.u64 	%rd128, %rd5;
$L__BB1_91:
	ld.global.u32 	%r122, [%rd128+-8];
	st.global.u32 	[%rd129+-8], %r122;
	setp.eq.s32 	%p61, %r138, 80;
	@%p61 bra 	$L__BB1_93;
	ld.global.u32 	%r123, [%rd128+-4];
	st.global.u32 	[%rd129+-4], %r123;
	ld.global.u32 	%r124, [%rd128];
	st.global.u32 	[%rd129], %r124;
	ld.global.u32 	%r125, [%rd128+4];
	st.global.u32 	[%rd129+4], %r125;
	add.s32 	%r138, %r138, 4;
	add.s64 	%rd129, %rd129, 16;
	add.s64 	%rd128, %rd128, 16;
	bra.uni 	$L__BB1_91;
$L__BB1_93:
	ld.param.u64 	%rd127, [_Z3BFSPiiiS_S_S__param_5];
	cvt.u32.u64 	%r127, %rd41;
	add.s32 	%r128, %r127, %r10;
	mul.wide.s32 	%rd103, %r128, 4;
	add.s64 	%rd104, %rd2, %rd103;
	st.global.u32 	[%rd104], %r137;
	cvta.to.global.u64 	%rd105, %rd127;
	mul.wide.s32 	%rd106, %r40, 4;
	add.s64 	%rd47, %rd105, %rd106;
	mov.b32 	%r139, 0;
	mov.u32 	%r143, %r139;
$L__BB1_94:
	cvt.u64.u32 	%rd107, %r139;
	add.s64 	%rd108, %rd107, %rd41;
	shl.b64 	%rd109, %rd108, 2;
	add.s64 	%rd48, %rd2, %rd109;
	ld.global.u32 	%r129, [%rd48];
	setp.ne.s32 	%p62, %r129, 0;
	@%p62 bra 	$L__BB1_96;
	cvt.s64.s32 	%rd110, %r143;
	add.s64 	%rd111, %rd110, %rd41;
	shl.b64 	%rd112, %rd111, 2;
	add.s64 	%rd113, %rd1, %rd112;
	st.global.u32 	[%rd113], %r139;
	add.s32 	%r143, %r143, 1;
$L__BB1_96:
	add.s32 	%r47, %r139, 1;
	setp.eq.s32 	%p63, %r47, 81;
	@%p63 bra 	$L__BB1_104;
	ld.global.u32 	%r130, [%rd48+4];
	setp.ne.s32 	%p64, %r130, 0;
	@%p64 bra 	$L__BB1_99;
	cvt.s64.s32 	%rd114, %r143;
	add.s64 	%rd115, %rd114, %rd41;
	shl.b64 	%rd116, %rd115, 2;
	add.s64 	%rd117, %rd1, %rd116;
	st.global.u32 	[%rd117], %r47;
	add.s32 	%r143, %r143, 1;
$L__BB1_99:
	ld.global.u32 	%r131, [%rd48+8];
	setp.ne.s32 	%p65, %r131, 0;
	@%p65 bra 	$L__BB1_101;
	add.s32 	%r132, %r139, 2;
	cvt.s64.s32 	%rd118, %r143;
	add.s64 	%rd119, %rd118, %rd41;
	shl.b64 	%rd120, %rd119, 2;
	add.s64 	%rd121, %rd1, %rd120;
	st.global.u32 	[%rd121], %r132;
	add.s32 	%r143, %r143, 1;
$L__BB1_101:
	ld.global.u32 	%r133, [%rd48+12];
	setp.ne.s32 	%p66, %r133, 0;
	@%p66 bra 	$L__BB1_103;
	add.s32 	%r134, %r139, 3;
	cvt.s64.s32 	%rd122, %r143;
	add.s64 	%rd123, %rd122, %rd41;
	shl.b64 	%rd124, %rd123, 2;
	add.s64 	%rd125, %rd1, %rd124;
	st.global.u32 	[%rd125], %r134;
	add.s32 	%r143, %r143, 1;
$L__BB1_103:
	add.s32 	%r139, %r139, 4;
	bra.uni 	$L__BB1_94;
$L__BB1_104:
	st.global.u32 	[%rd47], %r143;
$L__BB1_105:
	add.s32 	%r137, %r137, 1;
	setp.ne.s32 	%p67, %r137, 10;
	@%p67 bra 	$L__BB1_6;
$L__BB1_106:
	setp.ne.s32 	%p68, %r9, 0;
	add.s32 	%r136, %r136, 1;
	setp.lt.s32 	%p69, %r136, %r7;
	and.pred  	%p70, %p68, %p69;
	@%p70 bra 	$L__BB1_4;
$L__BB1_107:
	add.s32 	%r135, %r135, %r4;
	setp.lt.s32 	%p71, %r135, %r3;
	@%p71 bra 	$L__BB1_2;
$L__BB1_108:
	ret;

}


// ===== COMPILED SASS (sm_100) =====

	.target	sm_100

	.elftype	@"ET_EXEC"


//--------------------- .note.nv.tkinfo           --------------------------
	.section	.note.nv.tkinfo,"",@"SHT_NOTE"
	.sectionflags	@"SHF_NOTE_NV_TKINFO"
	.tkinfo
        /*0018*/ 	.word	0x00000002
        /*0030*/ 	.string	""
        /*0030*/ 	.string	"ptxas"
        /*0030*/ 	.string	"Cuda compilation tools, release 13.0, V13.0.88"
        /*0030*/ 	.string	"Build cuda_13.0.r13.0/compiler.36424714_0"
        /*0030*/ 	.string	"-arch sm_100 -m 64 "



//--------------------- .note.nv.cuinfo           --------------------------
	.section	.note.nv.cuinfo,"",@"SHT_NOTE"
	.sectionflags	@"SHF_NOTE_NV_CUINFO"
        /*0018*/ 	.short	0x0002
        /*001a*/ 	.short	0x0064
        /*001c*/ 	.short	0x0082
	.zero		2


//--------------------- .nv.info                  --------------------------
	.section	.nv.info,"",@"SHT_CUDA_INFO"
	.align	4


	//----- nvinfo : EIATTR_REGCOUNT
	.align		4
        /*0000*/ 	.byte	0x04, 0x2f
        /*0002*/ 	.short	(.L_1 - .L_0)
	.align		4
.L_0:
        /*0004*/ 	.word	index@(_Z3DFSPiiS_S_PbS_)
        /*0008*/ 	.word	0x00000016


	//----- nvinfo : EIATTR_FRAME_SIZE
	.align		4
.L_1:
        /*000c*/ 	.byte	0x04, 0x11
        /*000e*/ 	.short	(.L_3 - .L_2)
	.align		4
.L_2:
        /*0010*/ 	.word	index@(_Z3DFSPiiS_S_PbS_)
        /*0014*/ 	.word	0x00000010


	//----- nvinfo : EIATTR_REGCOUNT
	.align		4
.L_3:
        /*0018*/ 	.byte	0x04, 0x2f
        /*001a*/ 	.short	(.L_5 - .L_4)
	.align		4
.L_4:
        /*001c*/ 	.word	index@(_Z3BFSPiiiS_S_S_)
        /*0020*/ 	.word	0x00000028


	//----- nvinfo : EIATTR_FRAME_SIZE
	.align		4
.L_5:
        /*0024*/ 	.byte	0x04, 0x11
        /*0026*/ 	.short	(.L_7 - .L_6)
	.align		4
.L_6:
        /*0028*/ 	.word	index@(_Z3BFSPiiiS_S_S_)
        /*002c*/ 	.word	0x00000010


	//----- nvinfo : EIATTR_MIN_STACK_SIZE
	.align		4
.L_7:
        /*0030*/ 	.byte	0x04, 0x12
        /*0032*/ 	.short	(.L_9 - .L_8)
	.align		4
.L_8:
        /*0034*/ 	.word	index@(_Z3BFSPiiiS_S_S_)
        /*0038*/ 	.word	0x00000010


	//----- nvinfo : EIATTR_MIN_STACK_SIZE
	.align		4
.L_9:
        /*003c*/ 	.byte	0x04, 0x12
        /*003e*/ 	.short	(.L_11 - .L_10)
	.align		4
.L_10:
        /*0040*/ 	.word	index@(_Z3DFSPiiS_S_PbS_)
        /*0044*/ 	.word	0x00000010
.L_11:


//--------------------- .nv.compat                --------------------------
	.section	.nv.compat,"",@"SHT_CUDA_COMPAT_INFO"
	.align	4
        /*0000*/ 	.byte	0x02, 0x09, 0x00, 0x00, 0x02, 0x02, 0x01, 0x00, 0x02, 0x05, 0x05, 0x00, 0x03, 0x07, 0x01, 0x01
        /*0010*/ 	.byte	0x02, 0x03, 0x00, 0x00, 0x02, 0x06, 0x01, 0x00, 0x04, 0x0b, 0x08, 0x00, 0x09, 0x00, 0x00, 0x00
        /*0020*/ 	.byte	0x00, 0x00, 0x00, 0x00


//--------------------- .nv.info._Z3BFSPiiiS_S_S_ --------------------------
	.section	.nv.info._Z3BFSPiiiS_S_S_,"",@"SHT_CUDA_INFO"
	.sectionflags	@""
	.align	4


	//----- nvinfo : EIATTR_CUDA_API_VERSION
	.align		4
        /*0000*/ 	.byte	0x04, 0x37
        /*0002*/ 	.short	(.L_13 - .L_12)
.L_12:
        /*0004*/ 	.word	0x00000082


	//----- nvinfo : EIATTR_KPARAM_INFO
	.align		4
.L_13:
        /*0008*/ 	.byte	0x04, 0x17
        /*000a*/ 	.short	(.L_15 - .L_14)
.L_14:
        /*000c*/ 	.word	0x00000000
        /*0010*/ 	.short	0x0005
        /*0012*/ 	.short	0x0020
        /*0014*/ 	.byte	0x00, 0xf5, 0x21, 0x00


	//----- nvinfo : EIATTR_KPARAM_INFO
	.align		4
.L_15:
        /*0018*/ 	.byte	0x04, 0x17
        /*001a*/ 	.short	(.L_17 - .L_16)
.L_16:
        /*001c*/ 	.word	0x00000000
        /*0020*/ 	.short	0x0004
        /*0022*/ 	.short	0x0018
        /*0024*/ 	.byte	0x00, 0xf5, 0x21, 0x00


	//----- nvinfo : EIATTR_KPARAM_INFO
	.align		4
.L_17:
        /*0028*/ 	.byte	0x04, 0x17
        /*002a*/ 	.short	(.L_19 - .L_18)
.L_18:
        /*002c*/ 	.word	0x00000000
        /*0030*/ 	.short	0x0003
        /*0032*/ 	.short	0x0010
        /*0034*/ 	.byte	0x00, 0xf5, 0x21, 0x00


	//----- nvinfo : EIATTR_KPARAM_INFO
	.align		4
.L_19:
        /*0038*/ 	.byte	0x04, 0x17
        /*003a*/ 	.short	(.L_21 - .L_20)
.L_20:
        /*003c*/ 	.word	0x00000000
        /*0040*/ 	.short	0x0002
        /*0042*/ 	.short	0x000c
        /*0044*/ 	.byte	0x00, 0xf0, 0x11, 0x00


	//----- nvinfo : EIATTR_KPARAM_INFO
	.align		4
.L_21:
        /*0048*/ 	.byte	0x04, 0x17
        /*004a*/ 	.short	(.L_23 - .L_22)
.L_22:
        /*004c*/ 	.word	0x00000000
        /*0050*/ 	.short	0x0001
        /*0052*/ 	.short	0x0008
        /*0054*/ 	.byte	0x00, 0xf0, 0x11, 0x00


	//----- nvinfo : EIATTR_KPARAM_INFO
	.align		4
.L_23:
        /*0058*/ 	.byte	0x04, 0x17
        /*005a*/ 	.short	(.L_25 - .L_24)
.L_24:
        /*005c*/ 	.word	0x00000000
        /*0060*/ 	.short	0x0000
        /*0062*/ 	.short	0x0000
        /*0064*/ 	.byte	0x00, 0xf5, 0x21, 0x00


	//----- nvinfo : EIATTR_SPARSE_MMA_MASK
	.align		4
.L_25:
        /*0068*/ 	.byte	0x03, 0x50
        /*006a*/ 	.short	0x0000


	//----- nvinfo : EIATTR_MAXREG_COUNT
	.align		4
        /*006c*/ 	.byte	0x03, 0x1b
        /*006e*/ 	.short	0x00ff


	//----- nvinfo : EIATTR_MERCURY_ISA_VERSION
	.align		4
        /*0070*/ 	.byte	0x03, 0x5f
        /*0072*/ 	.short	0x0101


	//----- nvinfo : EIATTR_INT_WARP_WIDE_INSTR_OFFSETS
	.align		4
        /*0074*/ 	.byte	0x04, 0x31
        /*0076*/ 	.short	(.L_27 - .L_26)


	//   ....[0]....
.L_26:
        /*0078*/ 	.word	0x00001b40


	//   ....[1]....
        /*007c*/ 	.word	0x00001bf0


	//----- nvinfo : EIATTR_VRC_CTA_INIT_COUNT
	.align		4
.L_27:
        /*0080*/ 	.byte	0x02, 0x4a
	.zero		1
	.zero		1


	//----- nvinfo : EIATTR_EXIT_INSTR_OFFSETS
	.align		4
        /*0084*/ 	.byte	0x04, 0x1c
        /*0086*/ 	.short	(.L_29 - .L_28)


	//   ....[0]....
.L_28:
        /*0088*/ 	.word	0x00000090


	//   ....[1]....
        /*008c*/ 	.word	0x00002b10


	//----- nvinfo : EIATTR_CRS_STACK_SIZE
	.align		4
.L_29:
        /*0090*/ 	.byte	0x04, 0x1e
        /*0092*/ 	.short	(.L_31 - .L_30)
.L_30:
        /*0094*/ 	.word	0x00000000


	//----- nvinfo : EIATTR_CBANK_PARAM_SIZE
	.align		4
.L_31:
        /*0098*/ 	.byte	0x03, 0x19
        /*009a*/ 	.short	0x0028


	//----- nvinfo : EIATTR_PARAM_CBANK
	.align		4
        /*009c*/ 	.byte	0x04, 0x0a
        /*009e*/ 	.short	(.L_33 - .L_32)
	.align		4
.L_32:
        /*00a0*/ 	.word	index@(.nv.constant0._Z3BFSPiiiS_S_S_)
        /*00a4*/ 	.short	0x0380
        /*00a6*/ 	.short	0x0028


	//----- nvinfo : EIATTR_SW_WAR
	.align		4
.L_33:
        /*00a8*/ 	.byte	0x04, 0x36
        /*00aa*/ 	.short	(.L_35 - .L_34)
.L_34:
        /*00ac*/ 	.word	0x00000008
.L_35:


//--------------------- .nv.info._Z3DFSPiiS_S_PbS_ --------------------------
	.section	.nv.info._Z3DFSPiiS_S_PbS_,"",@"SHT_CUDA_INFO"
	.sectionflags	@""
	.align	4


	//----- nvinfo : EIATTR_CUDA_API_VERSION
	.align		4
        /*0000*/ 	.byte	0x04, 0x37
        /*0002*/ 	.short	(.L_37 - .L_36)
.L_36:
        /*0004*/ 	.word	0x00000082


	//----- nvinfo : EIATTR_KPARAM_INFO
	.align		4
.L_37:
        /*0008*/ 	.byte	0x04, 0x17
        /*000a*/ 	.short	(.L_39 - .L_38)
.L_38:
        /*000c*/ 	.word	0x00000000
        /*0010*/ 	.short	0x0005
        /*0012*/ 	.short	0x0028
        /*0014*/ 	.byte	0x00, 0xf5, 0x21, 0x00


	//----- nvinfo : EIATTR_KPARAM_INFO
	.align		4
.L_39:
        /*0018*/ 	.byte	0x04, 0x17
        /*001a*/ 	.short	(.L_41 - .L_40)
.L_40:
        /*001c*/ 	.word	0x00000000
        /*0020*/ 	.short	0x0004
        /*0022*/ 	.short	0x0020
        /*0024*/ 	.byte	0x00, 0xf5, 0x21, 0x00


	//----- nvinfo : EIATTR_KPARAM_INFO
	.align		4
.L_41:
        /*0028*/ 	.byte	0x04, 0x17
        /*002a*/ 	.short	(.L_43 - .L_42)
.L_42:
        /*002c*/ 	.word	0x00000000
        /*0030*/ 	.short	0x0003
        /*0032*/ 	.short	0x0018
        /*0034*/ 	.byte	0x00, 0xf5, 0x21, 0x00


	//----- nvinfo : EIATTR_KPARAM_INFO
	.align		4
.L_43:
        /*0038*/ 	.byte	0x04, 0x17
        /*003a*/ 	.short	(.L_45 - .L_44)
.L_44:
        /*003c*/ 	.word	0x00000000
        /*0040*/ 	.short	0x0002
        /*0042*/ 	.short	0x0010
        /*0044*/ 	.byte	0x00, 0xf5, 0x21, 0x00


	//----- nvinfo : EIATTR_KPARAM_INFO
	.align		4
.L_45:
        /*0048*/ 	.byte	0x04, 0x17
        /*004a*/ 	.short	(.L_47 - .L_46)
.L_46:
        /*004c*/ 	.word	0x00000000
        /*0050*/ 	.short	0x0001
        /*0052*/ 	.short	0x0008
        /*0054*/ 	.byte	0x00, 0xf0, 0x11, 0x00


	//----- nvinfo : EIATTR_KPARAM_INFO
	.align		4
.L_47:
        /*0058*/ 	.byte	0x04, 0x17
        /*005a*/ 	.short	(.L_49 - .L_48)
.L_48:
        /*005c*/ 	.word	0x00000000
        /*0060*/ 	.short	0x0000
        /*0062*/ 	.short	0x0000
        /*0064*/ 	.byte	0x00, 0xf5, 0x21, 0x00


	//----- nvinfo : EIATTR_SPARSE_MMA_MASK
	.align		4
.L_49:
        /*0068*/ 	.byte	0x03, 0x50
        /*006a*/ 	.short	0x0000


	//----- nvinfo : EIATTR_MAXREG_COUNT
	.align		4
        /*006c*/ 	.byte	0x03, 0x1b
        /*006e*/ 	.short	0x00ff


	//----- nvinfo : EIATTR_MERCURY_ISA_VERSION
	.align		4
        /*0070*/ 	.byte	0x03, 0x5f
        /*0072*/ 	.short	0x0101


	//----- nvinfo : EIATTR_VRC_CTA_INIT_COUNT
	.align		4
        /*0074*/ 	.byte	0x02, 0x4a
	.zero		1
	.zero		1


	//----- nvinfo : EIATTR_EXIT_INSTR_OFFSETS
	.align		4
        /*0078*/ 	.byte	0x04, 0x1c
        /*007a*/ 	.short	(.L_51 - .L_50)


	//   ....[0]....
.L_50:
        /*007c*/ 	.word	0x000000c0


	//   ....[1]....
        /*0080*/ 	.word	0x00002770


	//----- nvinfo : EIATTR_CRS_STACK_SIZE
	.align		4
.L_51:
        /*0084*/ 	.byte	0x04, 0x1e
        /*0086*/ 	.short	(.L_53 - .L_52)
.L_52:
        /*0088*/ 	.word	0x00000000


	//----- nvinfo : EIATTR_CBANK_PARAM_SIZE
	.align		4
.L_53:
        /*008c*/ 	.byte	0x03, 0x19
        /*008e*/ 	.short	0x0030


	//----- nvinfo : EIATTR_PARAM_CBANK
	.align		4
        /*0090*/ 	.byte	0x04, 0x0a
        /*0092*/ 	.short	(.L_55 - .L_54)
	.align		4
.L_54:
        /*0094*/ 	.word	index@(.nv.constant0._Z3DFSPiiS_S_PbS_)
        /*0098*/ 	.short	0x0380
        /*009a*/ 	.short	0x0030


	//----- nvinfo : EIATTR_SW_WAR
	.align		4
.L_55:
        /*009c*/ 	.byte	0x04, 0x36
        /*009e*/ 	.short	(.L_57 - .L_56)
.L_56:
        /*00a0*/ 	.word	0x00000008
.L_57:


//--------------------- .nv.callgraph             --------------------------
	.section	.nv.callgraph,"",@"SHT_CUDA_CALLGRAPH"
	.align	4
	.sectionentsize	8
	.align		4
        /*0000*/ 	.word	0x00000000
	.align		4
        /*0004*/ 	.word	0xffffffff
	.align		4
        /*0008*/ 	.word	0x00000000
	.align		4
        /*000c*/ 	.word	0xfffffffe
	.align		4
        /*0010*/ 	.word	0x00000000
	.align		4
        /*0014*/ 	.word	0xfffffffd
	.align		4
        /*0018*/ 	.word	0x00000000
	.align		4
        /*001c*/ 	.word	0xfffffffc


//--------------------- .text._Z3BFSPiiiS_S_S_    --------------------------
	.section	.text._Z3BFSPiiiS_S_S_,"ax",@progbits
	.align	128
        .global         _Z3BFSPiiiS_S_S_
        .type           _Z3BFSPiiiS_S_S_,@function
        .size           _Z3BFSPiiiS_S_S_,(.L_x_133 - _Z3BFSPiiiS_S_S_)
        .other          _Z3BFSPiiiS_S_S_,@"STO_CUDA_ENTRY STV_DEFAULT"
_Z3BFSPiiiS_S_S_:
.text._Z3BFSPiiiS_S_S_:
[----:B------:R-:W0:Y:S01]  /*0000*/  LDC R1, c[0x0][0x37c] ;  /* 0x0000df00ff017b82 */ /* 0x000e220000000800 */
[----:B------:R-:W1:Y:S07]  /*0010*/  S2R R2, SR_TID.X ;  /* 0x0000000000027919 */ /* 0x000e6e0000002100 */
[----:B------:R-:W1:Y:S01]  /*0020*/  S2UR UR6, SR_CTAID.X ;  /* 0x00000000000679c3 */ /* 0x000e620000002500 */
[----:B------:R-:W2:Y:S01]  /*0030*/  LDCU.64 UR4, c[0x0][0x388] ;  /* 0x00007100ff0477ac */ /* 0x000ea20008000a00 */
[----:B0-----:R-:W-:-:S06]  /*0040*/  VIADD R1, R1, 0xfffffff0 ;  /* 0xfffffff001017836 */ /* 0x001fcc0000000000 */
[----:B------:R-:W1:Y:S01]  /*0050*/  LDC R3, c[0x0][0x360] ;  /* 0x0000d800ff037b82 */ /* 0x000e620000000800 */
[----:B--2---:R-:W-:Y:S01]  /*0060*/  UIADD3 UR4, UPT, UPT, UR5, -UR4, URZ ;  /* 0x8000000405047290 */ /* 0x004fe2000fffe0ff */
[----:B-1----:R-:W-:-:S05]  /*0070*/  IMAD R2, R3, UR6, R2 ;  /* 0x0000000603027c24 */ /* 0x002fca000f8e0202 */
[----:B------:R-:W-:-:S13]  /*0080*/  ISETP.GE.AND P0, PT, R2, UR4, PT ;  /* 0x0000000402007c0c */ /* 0x000fda000bf06270 */
[----:B------:R-:W-:Y:S05]  /*0090*/  @P0 EXIT ;  /* 0x000000000000094d */ /* 0x000fea0003800000 */
[----:B------:R-:W0:Y:S01]  /*00a0*/  LDCU UR4, c[0x0][0x370] ;  /* 0x00006e00ff0477ac */ /* 0x000e220008000800 */
[----:B------:R-:W1:Y:S01]  /*00b0*/  LDCU.64 UR6, c[0x0][0x358] ;  /* 0x00006b00ff0677ac */ /* 0x000e620008000a00 */
[----:B0-----:R-:W-:-:S07]  /*00c0*/  IMAD R3, R3, UR4, RZ ;  /* 0x0000000403037c24 */ /* 0x001fce000f8e02ff */
.L_x_67:
[----:B0-----:R-:W0:Y:S01]  /*00d0*/  LDCU UR4, c[0x0][0x388] ;  /* 0x00007100ff0477ac */ /* 0x001e220008000800 */
[----:B------:R-:W-:Y:S01]  /*00e0*/  BSSY.RECONVERGENT B2, `(.L_x_0) ;  /* 0x000029d000027945 */ /* 0x000fe20003800200 */
[----:B0-----:R-:W-:-:S04]  /*00f0*/  VIADD R0, R2, UR4 ;  /* 0x0000000402007c36 */ /* 0x001fc80008000000 */
[----:B------:R-:W-:-:S05]  /*0100*/  IMAD R4, R0, 0x51, RZ ;  /* 0x0000005100047824 */ /* 0x000fca00078e02ff */
[----:B------:R-:W-:-:S13]  /*0110*/  ISETP.GT.AND P0, PT, R4, 0x7fffffae, PT ;  /* 0x7fffffae0400780c */ /* 0x000fda0003f04270 */
[----:B------:R-:W-:Y:S05]  /*0120*/  @P0 BRA `(.L_x_1) ;  /* 0x0000002800600947 */ /* 0x000fea0003800000 */
[----:B------:R-:W0:Y:S01]  /*0130*/  LDC.64 R10, c[0x0][0x380] ;  /* 0x0000e000ff0a7b82 */ /* 0x000e220000000a00 */
[C---:B------:R-:W-:Y:S02]  /*0140*/  VIADD R5, R4.reuse, 0x51 ;  /* 0x0000005104057836 */ /* 0x040fe40000000000 */
[----:B0-----:R-:W-:-:S07]  /*0150*/  IMAD.WIDE R10, R4, 0x4, R10 ;  /* 0x00000004040a7825 */ /* 0x001fce00078e020a */
.L_x_66:
[----:B0-----:R-:W0:Y:S02]  /*0160*/  LDC.64 R6, c[0x0][0x380] ;  /* 0x0000e000ff067b82 */ /* 0x001e240000000a00 */
[----:B0-----:R-:W-:-:S06]  /*0170*/  IMAD.WIDE R6, R4, 0x4, R6 ;  /* 0x0000000404067825 */ /* 0x001fcc00078e0206 */
[----:B-1----:R-:W2:Y:S01]  /*0180*/  LDG.E R6, desc[UR6][R6.64] ;  /* 0x0000000606067981 */ /* 0x002ea2000c1e1900 */
[----:B------:R-:W-:Y:S01]  /*0190*/  BSSY.RECONVERGENT B1, `(.L_x_2) ;  /* 0x000028d000017945 */ /* 0x000fe20003800200 */
[----:B--2---:R-:W-:-:S13]  /*01a0*/  ISETP.NE.AND P0, PT, R6, RZ, PT ;  /* 0x000000ff0600720c */ /* 0x004fda0003f05270 */
[----:B------:R-:W-:Y:S05]  /*01b0*/  @P0 BRA `(.L_x_3) ;  /* 0x0000002800280947 */ /* 0x000fea0003800000 */
[----:B------:R-:W0:Y:S02]  /*01c0*/  LDCU UR4, c[0x0][0x388] ;  /* 0x00007100ff0477ac */ /* 0x000e240008000800 */
[----:B0-----:R-:W-:-:S04]  /*01d0*/  VIADD R7, R2, UR4 ;  /* 0x0000000402077c36 */ /* 0x001fc80008000000 */
[----:B------:R-:W-:-:S04]  /*01e0*/  IMAD R7, R7, -0x51, R4 ;  /* 0xffffffaf07077824 */ /* 0x000fc800078e0204 */
[----:B------:R-:W-:-:S05]  /*01f0*/  IMAD.HI R0, R7, 0x38e38e39, RZ ;  /* 0x38e38e3907007827 */ /* 0x000fca00078e02ff */
[----:B------:R-:W-:-:S04]  /*0200*/  SHF.R.S32.HI R9, RZ, 0x1, R0 ;  /* 0x00000001ff097819 */ /* 0x000fc80000011400 */
[----:B------:R-:W-:-:S05]  /*0210*/  LEA.HI R9, R0, R9, RZ, 0x1 ;  /* 0x0000000900097211 */ /* 0x000fca00078f08ff */
[----:B------:R-:W-:-:S04]  /*0220*/  IMAD R9, R9, 0x9, RZ ;  /* 0x0000000909097824 */ /* 0x000fc800078e02ff */
[----:B------:R-:W-:-:S04]  /*0230*/  IMAD.IADD R8, R7, 0x1, -R9 ;  /* 0x0000000107087824 */ /* 0x000fc800078e0a09 */
[C---:B------:R-:W-:Y:S01]  /*0240*/  VIADD R15, R8.reuse, 0x9 ;  /* 0x00000009080f7836 */ /* 0x040fe20000000000 */
[C---:B------:R-:W-:Y:S01]  /*0250*/  PRMT R0, R8.reuse, 0x9910, RZ ;  /* 0x0000991008007816 */ /* 0x040fe200000000ff */
[C---:B------:R-:W-:Y:S02]  /*0260*/  VIADD R17, R8.reuse, 0x12 ;  /* 0x0000001208117836 */ /* 0x040fe40000000000 */
[----:B------:R-:W-:Y:S02]  /*0270*/  VIADD R19, R8, 0x1b ;  /* 0x0000001b08137836 */ /* 0x000fe40000000000 */
[----:B------:R-:W-:Y:S02]  /*0280*/  IMAD R0, R0, 0x56, RZ ;  /* 0x0000005600007824 */ /* 0x000fe400078e02ff */
[----:B------:R-:W-:Y:S02]  /*0290*/  VIADD R21, R8, 0x24 ;  /* 0x0000002408157836 */ /* 0x000fe40000000000 */
[----:B------:R-:W-:Y:S01]  /*02a0*/  IMAD.WIDE.U32 R14, R15, 0x4, R10 ;  /* 0x000000040f0e7825 */ /* 0x000fe200078e000a */
[----:B------:R-:W-:-:S03]  /*02b0*/  LOP3.LUT R13, R0, 0xffff, RZ, 0xc0, !PT ;  /* 0x0000ffff000d7812 */ /* 0x000fc600078ec0ff */
[----:B------:R-:W-:Y:S01]  /*02c0*/  IMAD.WIDE.U32 R16, R17, 0x4, R10 ;  /* 0x0000000411107825 */ /* 0x000fe200078e000a */
[----:B------:R-:W-:-:S03]  /*02d0*/  SHF.R.U32.HI R0, RZ, 0xf, R13 ;  /* 0x0000000fff007819 */ /* 0x000fc6000001160d */
[----:B------:R-:W-:Y:S01]  /*02e0*/  IMAD.WIDE.U32 R18, R19, 0x4, R10 ;  /* 0x0000000413127825 */ /* 0x000fe200078e000a */
[----:B------:R-:W-:-:S03]  /*02f0*/  LEA.HI R12, R13, R0, RZ, 0x18 ;  /* 0x000000000d0c7211 */ /* 0x000fc600078fc0ff */
[----:B------:R-:W-:Y:S01]  /*0300*/  IMAD.HI R0, R7, 0x4bda12f7, RZ ;  /* 0x4bda12f707007827 */ /* 0x000fe200078e02ff */
[----:B------:R-:W-:-:S03]  /*0310*/  LOP3.LUT R12, R12, 0xffff, RZ, 0xc0, !PT ;  /* 0x0000ffff0c0c7812 */ /* 0x000fc600078ec0ff */
[----:B------:R-:W-:Y:S01]  /*0320*/  IMAD.WIDE.U32 R20, R21, 0x4, R10 ;  /* 0x0000000415147825 */ /* 0x000fe200078e000a */
[----:B------:R-:W-:Y:S02]  /*0330*/  SHF.R.U32.HI R13, RZ, 0x1f, R0 ;  /* 0x0000001fff0d7819 */ /* 0x000fe40000011600 */
[----:B------:R-:W-:Y:S02]  /*0340*/  PRMT R12, R12, 0x8880, RZ ;  /* 0x000088800c0c7816 */ /* 0x000fe400000000ff */
[----:B------:R-:W-:-:S03]  /*0350*/  LEA.HI.SX32 R13, R0, R13, 0x1d ;  /* 0x0000000d000d7211 */ /* 0x000fc600078feaff */
[----:B------:R-:W-:-:S04]  /*0360*/  IMAD.MOV.U32 R0, RZ, RZ, R12 ;  /* 0x000000ffff007224 */ /* 0x000fc800078e000c */
[----:B------:R-:W-:-:S04]  /*0370*/  IMAD R0, R13, 0x3, R0 ;  /* 0x000000030d007824 */ /* 0x000fc800078e0200 */
[----:B------:R-:W-:-:S05]  /*0380*/  IMAD.HI R12, R0, 0x55555556, RZ ;  /* 0x55555556000c7827 */ /* 0x000fca00078e02ff */
[----:B------:R-:W-:-:S05]  /*0390*/  LEA.HI R13, R12, R12, RZ, 0x1 ;  /* 0x0000000c0c0d7211 */ /* 0x000fca00078f08ff */
[C---:B------:R-:W-:Y:S02]  /*03a0*/  IMAD R12, R13.reuse, -0x3, R0 ;  /* 0xfffffffd0d0c7824 */ /* 0x040fe400078e0200 */
[----:B------:R-:W-:Y:S02]  /*03b0*/  IMAD.MOV.U32 R0, RZ, RZ, 0x1 ;  /* 0x00000001ff007424 */ /* 0x000fe400078e00ff */
[----:B------:R-:W-:Y:S02]  /*03c0*/  IMAD R23, R13, 0x9, R12 ;  /* 0x000000090d177824 */ /* 0x000fe400078e020c */
[----:B------:R-:W-:-:S04]  /*03d0*/  IMAD.WIDE R12, R9, 0x4, R10 ;  /* 0x00000004090c7825 */ /* 0x000fc800078e020a */
[----:B------:R-:W-:-:S04]  /*03e0*/  IMAD R23, R23, 0x3, RZ ;  /* 0x0000000317177824 */ /* 0x000fc800078e02ff */
[----:B------:R-:W-:-:S07]  /*03f0*/  IMAD.WIDE R22, R23, 0x4, R10 ;  /* 0x0000000417167825 */ /* 0x000fce00078e020a */
.L_x_65:
[----:B01----:R-:W-:-:S06]  /*0400*/  IMAD.WIDE R24, R8, 0x4, R10 ;  /* 0x0000000408187825 */ /* 0x003fcc00078e020a */
[----:B------:R-:W2:Y:S01]  /*0410*/  LDG.E R24, desc[UR6][R24.64] ;  /* 0x0000000618187981 */ /* 0x000ea2000c1e1900 */
[----:B------:R-:W-:Y:S04]  /*0420*/  BSSY.RECONVERGENT B0, `(.L_x_4) ;  /* 0x0000260000007945 */ /* 0x000fe80003800200 */
[----:B------:R-:W-:Y:S01]  /*0430*/  BSSY.RELIABLE B3, `(.L_x_5) ;  /* 0x0000013000037945 */ /* 0x000fe20003800100 */
[----:B------:R0:W-:Y:S04]  /*0440*/  STL.U8 [R1], RZ ;  /* 0x000000ff01007387 */ /* 0x0001e80000100000 */
[----:B------:R0:W-:Y:S04]  /*0450*/  STL.U8 [R1+0x1], RZ ;  /* 0x000001ff01007387 */ /* 0x0001e80000100000 */
[----:B------:R0:W-:Y:S04]  /*0460*/  STL.U8 [R1+0x2], RZ ;  /* 0x000002ff01007387 */ /* 0x0001e80000100000 */
[----:B------:R0:W-:Y:S04]  /*0470*/  STL.U8 [R1+0x3], RZ ;  /* 0x000003ff01007387 */ /* 0x0001e80000100000 */
[----:B------:R0:W-:Y:S04]  /*0480*/  STL.U8 [R1+0x4], RZ ;  /* 0x000004ff01007387 */ /* 0x0001e80000100000 */
[----:B------:R0:W-:Y:S04]  /*0490*/  STL.U8 [R1+0x5], RZ ;  /* 0x000005ff01007387 */ /* 0x0001e80000100000 */
[----:B------:R0:W-:Y:S04]  /*04a0*/  STL.U8 [R1+0x6], RZ ;  /* 0x000006ff01007387 */ /* 0x0001e80000100000 */
[----:B------:R0:W-:Y:S04]  /*04b0*/  STL.U8 [R1+0x7], RZ ;  /* 0x000007ff01007387 */ /* 0x0001e80000100000 */
[----:B------:R0:W-:Y:S01]  /*04c0*/  STL.U8 [R1+0x8], RZ ;  /* 0x000008ff01007387 */ /* 0x0001e20000100000 */
[----:B--2---:R-:W-:-:S13]  /*04d0*/  ISETP.GE.AND P0, PT, R24, 0x1, PT ;  /* 0x000000011800780c */ /* 0x004fda0003f06270 */
[----:B0-----:R-:W-:Y:S05]  /*04e0*/  @!P0 BRA `(.L_x_6) ;  /* 0x00000000001c8947 */ /* 0x001fea0003800000 */
[----:B------:R-:W-:-:S05]  /*04f0*/  IADD3 R24, PT, PT, R1, -0x1, R24 ;  /* 0xffffffff01187810 */ /* 0x000fca0007ffe018 */
[----:B------:R-:W2:Y:S02]  /*0500*/  LDL.U8 R9, [R24] ;  /* 0x0000000018097983 */ /* 0x000ea40000100000 */
[----:B--2---:R-:W-:-:S13]  /*0510*/  ISETP.NE.AND P0, PT, R9, RZ, PT ;  /* 0x000000ff0900720c */ /* 0x004fda0003f05270 */
[----:B------:R-:W-:Y:S05]  /*0520*/  @P0 BREAK.RELIABLE B3 ;  /* 0x0000000000030942 */ /* 0x000fea0003800100 */
[----:B------:R-:W-:Y:S05]  /*0530*/  @P0 BRA `(.L_x_7) ;  /* 0x0000002400380947 */ /* 0x000fea0003800000 */
[----:B------:R-:W-:-:S05]  /*0540*/  IMAD.MOV.U32 R9, RZ, RZ, 0x1 ;  /* 0x00000001ff097424 */ /* 0x000fca00078e00ff */
[----:B------:R0:W-:Y:S02]  /*0550*/  STL.U8 [R24], R9 ;  /* 0x0000000918007387 */ /* 0x0001e40000100000 */
.L_x_6:
[----:B------:R-:W-:Y:S05]  /*0560*/  BSYNC.RELIABLE B3 ;  /* 0x0000000000037941 */ /* 0x000fea0003800100 */
.L_x_5:
[----:B0-----:R-:W2:Y:S01]  /*0570*/  LDG.E R24, desc[UR6][R14.64] ;  /* 0x000000060e187981 */ /* 0x001ea2000c1e1900 */
[----:B------:R-:W-:Y:S01]  /*0580*/  BSSY.RELIABLE B3, `(.L_x_8) ;  /* 0x000000a000037945 */ /* 0x000fe20003800100 */
[----:B--2---:R-:W-:-:S13]  /*0590*/  ISETP.GE.AND P0, PT, R24, 0x1, PT ;  /* 0x000000011800780c */ /* 0x004fda0003f06270 */
[----:B------:R-:W-:Y:S05]  /*05a0*/  @!P0 BRA `(.L_x_9) ;  /* 0x00000000001c8947 */ /* 0x000fea0003800000 */
[----:B------:R-:W-:-:S05]  /*05b0*/  IADD3 R24, PT, PT, R1, -0x1, R24 ;  /* 0xffffffff01187810 */ /* 0x000fca0007ffe018 */
[----:B------:R-:W2:Y:S02]  /*05c0*/  LDL.U8 R9, [R24] ;  /* 0x0000000018097983 */ /* 0x000ea40000100000 */
[----:B--2---:R-:W-:-:S13]  /*05d0*/  ISETP.NE.AND P0, PT, R9, RZ, PT ;  /* 0x000000ff0900720c */ /* 0x004fda0003f05270 */
[----:B------:R-:W-:Y:S05]  /*05e0*/  @P0 BREAK.RELIABLE B3 ;  /* 0x0000000000030942 */ /* 0x000fea0003800100 */
[----:B------:R-:W-:Y:S05]  /*05f0*/  @P0 BRA `(.L_x_7) ;  /* 0x0000002400080947 */ /* 0x000fea0003800000 */
[----:B------:R-:W-:-:S05]  /*0600*/  IMAD.MOV.U32 R9, RZ, RZ, 0x1 ;  /* 0x00000001ff097424 */ /* 0x000fca00078e00ff */
[----:B------:R0:W-:Y:S02]  /*0610*/  STL.U8 [R24], R9 ;  /* 0x0000000918007387 */ /* 0x0001e40000100000 */
.L_x_9:
[----:B------:R-:W-:Y:S05]  /*0620*/  BSYNC.RELIABLE B3 ;  /* 0x0000000000037941 */ /* 0x000fea0003800100 */
.L_x_8:
        /* <DEDUP_REMOVED lines=11> */
.L_x_11:
[----:B------:R-:W-:Y:S05]  /*06e0*/  BSYNC.RELIABLE B3 ;  /* 0x0000000000037941 */ /* 0x000fea0003800100 */
.L_x_10:
        /* <DEDUP_REMOVED lines=11> */
.L_x_13:
[----:B------:R-:W-:Y:S05]  /*07a0*/  BSYNC.RELIABLE B3 ;  /* 0x0000000000037941 */ /* 0x000fea0003800100 */
.L_x_12:
        /* <DEDUP_REMOVED lines=11> */
.L_x_15:
[----:B------:R-:W-:Y:S05]  /*0860*/  BSYNC.RELIABLE B3 ;  /* 0x0000000000037941 */ /* 0x000fea0003800100 */
.L_x_14:
[----:B------:R-:W-:-:S04]  /*0870*/  VIADD R25, R8, 0x2d ;  /* 0x0000002d08197836 */ /* 0x000fc80000000000 */
[----:B0-----:R-:W-:-:S06]  /*0880*/  IMAD.WIDE.U32 R24, R25, 0x4, R10 ;  /* 0x0000000419187825 */ /* 0x001fcc00078e000a */
[----:B------:R-:W2:Y:S01]  /*0890*/  LDG.E R24, desc[UR6][R24.64] ;  /* 0x0000000618187981 */ /* 0x000ea2000c1e1900 */
        /* <DEDUP_REMOVED lines=10> */
.L_x_17:
[----:B------:R-:W-:Y:S05]  /*0940*/  BSYNC.RELIABLE B3 ;  /* 0x0000000000037941 */ /* 0x000fea0003800100 */
.L_x_16:
        /* <DEDUP_REMOVED lines=13> */
.L_x_19:
[----:B------:R-:W-:Y:S05]  /*0a20*/  BSYNC.RELIABLE B3 ;  /* 0x0000000000037941 */ /* 0x000fea0003800100 */
.L_x_18:
        /* <DEDUP_REMOVED lines=13> */
.L_x_21:
[----:B------:R-:W-:Y:S05]  /*0b00*/  BSYNC.RELIABLE B3 ;  /* 0x0000000000037941 */ /* 0x000fea0003800100 */
.L_x_20:
        /* <DEDUP_REMOVED lines=13> */
.L_x_23:
[----:B------:R-:W-:Y:S05]  /*0be0*/  BSYNC.RELIABLE B3 ;  /* 0x0000000000037941 */ /* 0x000fea0003800100 */
.L_x_22:
[----:B0-----:R-:W-:-:S05]  /*0bf0*/  IMAD.IADD R9, R1, 0x1, R0 ;  /* 0x0000000101097824 */ /* 0x001fca00078e0200 */
[----:B------:R-:W2:Y:S02]  /*0c00*/  LDL.U8 R24, [R9+-0x1] ;  /* 0xffffff0009187983 */ /* 0x000ea40000100000 */
[----:B--2---:R-:W-:-:S13]  /*0c10*/  ISETP.NE.AND P0, PT, R24, RZ, PT ;  /* 0x000000ff1800720c */ /* 0x004fda0003f05270 */
[----:B------:R-:W-:Y:S05]  /*0c20*/  @P0 BRA `(.L_x_7) ;  /* 0x0000001c007c0947 */ /* 0x000fea0003800000 */
[----:B------:R-:W2:Y:S01]  /*0c30*/  LDG.E R24, desc[UR6][R12.64] ;  /* 0x000000060c187981 */ /* 0x000ea2000c1e1900 */
[----:B------:R-:W-:Y:S03]  /*0c40*/  BSSY.RELIABLE B3, `(.L_x_24) ;  /* 0x0000013000037945 */ /* 0x000fe60003800100 */
        /* <DEDUP_REMOVED lines=18> */
.L_x_25:
[----:B------:R-:W-:Y:S05]  /*0d70*/  BSYNC.RELIABLE B3 ;  /* 0x0000000000037941 */ /* 0x000fea0003800100 */
.L_x_24:
        /* <DEDUP_REMOVED lines=11> */
.L_x_27:
[----:B------:R-:W-:Y:S05]  /*0e30*/  BSYNC.RELIABLE B3 ;  /* 0x0000000000037941 */ /* 0x000fea0003800100 */
.L_x_26:
        /* <DEDUP_REMOVED lines=11> */
.L_x_29:
[----:B------:R-:W-:Y:S05]  /*0ef0*/  BSYNC.RELIABLE B3 ;  /* 0x0000000000037941 */ /* 0x000fea0003800100 */
.L_x_28:
        /* <DEDUP_REMOVED lines=11> */
.L_x_31:
[----:B------:R-:W-:Y:S05]  /*0fb0*/  BSYNC.RELIABLE B3 ;  /* 0x0000000000037941 */ /* 0x000fea0003800100 */
.L_x_30:
        /* <DEDUP_REMOVED lines=11> */
.L_x_33:
[----:B------:R-:W-:Y:S05]  /*1070*/  BSYNC.RELIABLE B3 ;  /* 0x0000000000037941 */ /* 0x000fea0003800100 */
.L_x_32:
        /* <DEDUP_REMOVED lines=11> */
.L_x_35:
[----:B------:R-:W-:Y:S05]  /*1130*/  BSYNC.RELIABLE B3 ;  /* 0x0000000000037941 */ /* 0x000fea0003800100 */
.L_x_34:
        /* <DEDUP_REMOVED lines=11> */
.L_x_37:
[----:B------:R-:W-:Y:S05]  /*11f0*/  BSYNC.RELIABLE B3 ;  /* 0x0000000000037941 */ /* 0x000fea0003800100 */
.L_x_36:
        /* <DEDUP_REMOVED lines=11> */
.L_x_39:
[----:B------:R-:W-:Y:S05]  /*12b0*/  BSYNC.RELIABLE B3 ;  /* 0x0000000000037941 */ /* 0x000fea0003800100 */
.L_x_38:
        /* <DEDUP_REMOVED lines=11> */
.L_x_41:
[----:B------:R-:W-:Y:S05]  /*1370*/  BSYNC.RELIABLE B3 ;  /* 0x0000000000037941 */ /* 0x000fea0003800100 */
.L_x_40:
[----:B0-----:R-:W2:Y:S02]  /*1380*/  LDL.U8 R24, [R9+-0x1] ;  /* 0xffffff0009187983 */ /* 0x001ea40000100000 */
        /* <DEDUP_REMOVED lines=22> */
.L_x_43:
[----:B------:R-:W-:Y:S05]  /*14f0*/  BSYNC.RELIABLE B3 ;  /* 0x0000000000037941 */ /* 0x000fea0003800100 */
.L_x_42:
        /* <DEDUP_REMOVED lines=11> */
.L_x_45:
[----:B------:R-:W-:Y:S05]  /*15b0*/  BSYNC.RELIABLE B3 ;  /* 0x0000000000037941 */ /* 0x000fea0003800100 */
.L_x_44:
        /* <DEDUP_REMOVED lines=11> */
.L_x_47:
[----:B------:R-:W-:Y:S05]  /*1670*/  BSYNC.RELIABLE B3 ;  /* 0x0000000000037941 */ /* 0x000fea0003800100 */
.L_x_46:
        /* <DEDUP_REMOVED lines=11> */
.L_x_49:
[----:B------:R-:W-:Y:S05]  /*1730*/  BSYNC.RELIABLE B3 ;  /* 0x0000000000037941 */ /* 0x000fea0003800100 */
.L_x_48:
        /* <DEDUP_REMOVED lines=11> */
.L_x_51:
[----:B------:R-:W-:Y:S05]  /*17f0*/  BSYNC.RELIABLE B3 ;  /* 0x0000000000037941 */ /* 0x000fea0003800100 */
.L_x_50:
        /* <DEDUP_REMOVED lines=11> */
.L_x_53:
[----:B------:R-:W-:Y:S05]  /*18b0*/  BSYNC.RELIABLE B3 ;  /* 0x0000000000037941 */ /* 0x000fea0003800100 */
.L_x_52:
        /* <DEDUP_REMOVED lines=11> */
.L_x_55:
[----:B------:R-:W-:Y:S05]  /*1970*/  BSYNC.RELIABLE B3 ;  /* 0x0000000000037941 */ /* 0x000fea0003800100 */
.L_x_54:
        /* <DEDUP_REMOVED lines=11> */
.L_x_57:
[----:B------:R-:W-:Y:S05]  /*1a30*/  BSYNC.RELIABLE B3 ;  /* 0x0000000000037941 */ /* 0x000fea0003800100 */
.L_x_56:
        /* <DEDUP_REMOVED lines=11> */
.L_x_59:
[----:B------:R-:W-:Y:S05]  /*1af0*/  BSYNC.RELIABLE B3 ;  /* 0x0000000000037941 */ /* 0x000fea0003800100 */
.L_x_58:
[----:B------:R-:W2:Y:S02]  /*1b00*/  LDL.U8 R9, [R9+-0x1] ;  /* 0xffffff0009097983 */ /* 0x000ea40000100000 */
[----:B--2---:R-:W-:-:S13]  /*1b10*/  ISETP.NE.AND P0, PT, R9, RZ, PT ;  /* 0x000000ff0900720c */ /* 0x004fda0003f05270 */
[----:B------:R-:W-:Y:S05]  /*1b20*/  @P0 BRA `(.L_x_7) ;  /* 0x0000000c00bc0947 */ /* 0x000fea0003800000 */
[----:B------:R-:W1:Y:S01]  /*1b30*/  S2R R9, SR_LANEID ;  /* 0x0000000000097919 */ /* 0x000e620000000000 */
[----:B------:R-:W-:Y:S01]  /*1b40*/  VOTEU.ANY UR4, UPT, PT ;  /* 0x0000000000047886 */ /* 0x000fe200038e0100 */
[----:B0-----:R-:W0:Y:S01]  /*1b50*/  LDC.64 R24, c[0x0][0x390] ;  /* 0x0000e400ff187b82 */ /* 0x001e220000000a00 */
[----:B------:R-:W1:Y:S08]  /*1b60*/  FLO.U32 R32, UR4 ;  /* 0x0000000400207d00 */ /* 0x000e7000080e0000 */
[----:B------:R-:W0:Y:S01]  /*1b70*/  POPC R33, UR4 ;  /* 0x0000000400217d09 */ /* 0x000e220008000000 */
[----:B-1----:R-:W-:-:S13]  /*1b80*/  ISETP.EQ.U32.AND P0, PT, R32, R9, PT ;  /* 0x000000092000720c */ /* 0x002fda0003f02070 */
[----:B0-----:R-:W2:Y:S04]  /*1b90*/  @P0 ATOMG.E.ADD.STRONG.GPU PT, R35, desc[UR6][R24.64], R33 ;  /* 0x80000021182309a8 */ /* 0x001ea800081ef106 */
[----:B------:R-:W3:Y:S01]  /*1ba0*/  LDG.E R9, desc[UR6][R10.64] ;  /* 0x000000060a097981 */ /* 0x000ee2000c1e1900 */
[----:B------:R-:W0:Y:S02]  /*1bb0*/  S2R R26, SR_LTMASK ;  /* 0x00000000001a7919 */ /* 0x000e240000003900 */
[----:B0-----:R-:W-:Y:S02]  /*1bc0*/  LOP3.LUT R34, R26, UR4, RZ, 0xc0, !PT ;  /* 0x000000041a227c12 */ /* 0x001fe4000f8ec0ff */
[----:B------:R-:W0:Y:S04]  /*1bd0*/  LDC.64 R26, c[0x0][0x380] ;  /* 0x0000e000ff1a7b82 */ /* 0x000e280000000a00 */
[----:B------:R-:W1:Y:S01]  /*1be0*/  POPC R34, R34 ;  /* 0x0000002200227309 */ /* 0x000e620000000000 */
[----:B--2---:R-:W1:Y:S02]  /*1bf0*/  SHFL.IDX PT, R31, R35, R32, 0x1f ;  /* 0x00001f20231f7589 */ /* 0x004e6400000e0000 */
[----:B-1----:R-:W-:-:S04]  /*1c00*/  IMAD.IADD R31, R31, 0x1, R34 ;  /* 0x000000011f1f7824 */ /* 0x002fc800078e0222 */
[----:B------:R-:W-:-:S04]  /*1c10*/  IMAD R30, R31, 0x51, RZ ;  /* 0x000000511f1e7824 */ /* 0x000fc800078e02ff */
[----:B0-----:R-:W-:-:S05]  /*1c20*/  IMAD.WIDE R28, R30, 0x4, R26 ;  /* 0x000000041e1c7825 */ /* 0x001fca00078e021a */
[----:B---3--:R0:W-:Y:S04]  /*1c30*/  STG.E desc[UR6][R28.64], R9 ;  /* 0x000000091c007986 */ /* 0x0081e8000c101906 */
[----:B------:R-:W2:Y:S04]  /*1c40*/  LDG.E R25, desc[UR6][R10.64+0x4] ;  /* 0x000004060a197981 */ /* 0x000ea8000c1e1900 */
[----:B--2---:R1:W-:Y:S04]  /*1c50*/  STG.E desc[UR6][R28.64+0x4], R25 ;  /* 0x000004191c007986 */ /* 0x0043e8000c101906 */
[----:B------:R-:W2:Y:S04]  /*1c60*/  LDG.E R33, desc[UR6][R10.64+0x8] ;  /* 0x000008060a217981 */ /* 0x000ea8000c1e1900 */
[----:B--2---:R2:W-:Y:S04]  /*1c70*/  STG.E desc[UR6][R28.64+0x8], R33 ;  /* 0x000008211c007986 */ /* 0x0045e8000c101906 */
[----:B------:R-:W3:Y:S04]  /*1c80*/  LDG.E R35, desc[UR6][R10.64+0xc] ;  /* 0x00000c060a237981 */ /* 0x000ee8000c1e1900 */
[----:B---3--:R3:W-:Y:S04]  /*1c90*/  STG.E desc[UR6][R28.64+0xc], R35 ;  /* 0x00000c231c007986 */ /* 0x0087e8000c101906 */
[----:B------:R-:W4:Y:S04]  /*1ca0*/  LDG.E R37, desc[UR6][R10.64+0x10] ;  /* 0x000010060a257981 */ /* 0x000f28000c1e1900 */
[----:B----4-:R4:W-:Y:S04]  /*1cb0*/  STG.E desc[UR6][R28.64+0x10], R37 ;  /* 0x000010251c007986 */ /* 0x0109e8000c101906 */
[----:B------:R-:W5:Y:S04]  /*1cc0*/  LDG.E R24, desc[UR6][R10.64+0x14] ;  /* 0x000014060a187981 */ /* 0x000f68000c1e1900 */
[----:B-----5:R5:W-:Y:S04]  /*1cd0*/  STG.E desc[UR6][R28.64+0x14], R24 ;  /* 0x000014181c007986 */ /* 0x020be8000c101906 */
[----:B0-----:R-:W2:Y:S04]  /*1ce0*/  LDG.E R9, desc[UR6][R10.64+0x18] ;  /* 0x000018060a097981 */ /* 0x001ea8000c1e1900 */
[----:B--2---:R0:W-:Y:S04]  /*1cf0*/  STG.E desc[UR6][R28.64+0x18], R9 ;  /* 0x000018091c007986 */ /* 0x0041e8000c101906 */
[----:B-1----:R-:W2:Y:S04]  /*1d00*/  LDG.E R25, desc[UR6][R10.64+0x1c] ;  /* 0x00001c060a197981 */ /* 0x002ea8000c1e1900 */
[----:B--2---:R1:W-:Y:S04]  /*1d10*/  STG.E desc[UR6][R28.64+0x1c], R25 ;  /* 0x00001c191c007986 */ /* 0x0043e8000c101906 */
[----:B------:R-:W2:Y:S04]  /*1d20*/  LDG.E R33, desc[UR6][R10.64+0x20] ;  /* 0x000020060a217981 */ /* 0x000ea8000c1e1900 */
[----:B--2---:R2:W-:Y:S04]  /*1d30*/  STG.E desc[UR6][R28.64+0x20], R33 ;  /* 0x000020211c007986 */ /* 0x0045e8000c101906 */
[----:B---3--:R-:W3:Y:S04]  /*1d40*/  LDG.E R35, desc[UR6][R10.64+0x24] ;  /* 0x000024060a237981 */ /* 0x008ee8000c1e1900 */
[----:B---3--:R3:W-:Y:S04]  /*1d50*/  STG.E desc[UR6][R28.64+0x24], R35 ;  /* 0x000024231c007986 */ /* 0x0087e8000c101906 */
[----:B----4-:R-:W4:Y:S04]  /*1d60*/  LDG.E R37, desc[UR6][R10.64+0x28] ;  /* 0x000028060a257981 */ /* 0x010f28000c1e1900 */
[----:B----4-:R4:W-:Y:S04]  /*1d70*/  STG.E desc[UR6][R28.64+0x28], R37 ;  /* 0x000028251c007986 */ /* 0x0109e8000c101906 */
[----:B-----5:R-:W5:Y:S04]  /*1d80*/  LDG.E R24, desc[UR6][R10.64+0x2c] ;  /* 0x00002c060a187981 */ /* 0x020f68000c1e1900 */
        /* <DEDUP_REMOVED lines=110> */
[----:B--2---:R-:W-:Y:S04]  /*2470*/  STG.E desc[UR6][R28.64+0x108], R9 ;  /* 0x000108091c007986 */ /* 0x004fe8000c101906 */
[----:B-1----:R-:W2:Y:S04]  /*2480*/  LDG.E R25, desc[UR6][R10.64+0x10c] ;  /* 0x00010c060a197981 */ /* 0x002ea8000c1e1900 */
[----:B--2---:R0:W-:Y:S04]  /*2490*/  STG.E desc[UR6][R28.64+0x10c], R25 ;  /* 0x00010c191c007986 */ /* 0x0041e8000c101906 */
[----:B------:R-:W2:Y:S04]  /*24a0*/  LDG.E R33, desc[UR6][R10.64+0x110] ;  /* 0x000110060a217981 */ /* 0x000ea8000c1e1900 */
[----:B--2---:R-:W-:Y:S04]  /*24b0*/  STG.E desc[UR6][R28.64+0x110], R33 ;  /* 0x000110211c007986 */ /* 0x004fe8000c101906 */
[----:B---3--:R-:W2:Y:S04]  /*24c0*/  LDG.E R35, desc[UR6][R10.64+0x114] ;  /* 0x000114060a237981 */ /* 0x008ea8000c1e1900 */
[----:B--2---:R-:W-:Y:S04]  /*24d0*/  STG.E desc[UR6][R28.64+0x114], R35 ;  /* 0x000114231c007986 */ /* 0x004fe8000c101906 */
[----:B----4-:R-:W2:Y:S04]  /*24e0*/  LDG.E R37, desc[UR6][R10.64+0x118] ;  /* 0x000118060a257981 */ /* 0x010ea8000c1e1900 */
[----:B--2---:R1:W-:Y:S04]  /*24f0*/  STG.E desc[UR6][R28.64+0x118], R37 ;  /* 0x000118251c007986 */ /* 0x0043e8000c101906 */
[----:B-----5:R-:W2:Y:S04]  /*2500*/  LDG.E R24, desc[UR6][R10.64+0x11c] ;  /* 0x00011c060a187981 */ /* 0x020ea8000c1e1900 */
[----:B--2---:R-:W-:Y:S04]  /*2510*/  STG.E desc[UR6][R28.64+0x11c], R24 ;  /* 0x00011c181c007986 */ /* 0x004fe8000c101906 */
[----:B------:R-:W2:Y:S04]  /*2520*/  LDG.E R32, desc[UR6][R10.64+0x120] ;  /* 0x000120060a207981 */ /* 0x000ea8000c1e1900 */
[----:B--2---:R-:W-:Y:S04]  /*2530*/  STG.E desc[UR6][R28.64+0x120], R32 ;  /* 0x000120201c007986 */ /* 0x004fe8000c101906 */
[----:B0-----:R-:W2:Y:S04]  /*2540*/  LDG.E R25, desc[UR6][R10.64+0x124] ;  /* 0x000124060a197981 */ /* 0x001ea8000c1e1900 */
[----:B--2---:R0:W-:Y:S04]  /*2550*/  STG.E desc[UR6][R28.64+0x124], R25 ;  /* 0x000124191c007986 */ /* 0x0041e8000c101906 */
[----:B------:R-:W2:Y:S01]  /*2560*/  LDG.E R34, desc[UR6][R10.64+0x128] ;  /* 0x000128060a227981 */ /* 0x000ea2000c1e1900 */
[----:B-1----:R-:W-:Y:S01]  /*2570*/  IMAD.IADD R37, R7, 0x1, R30 ;  /* 0x0000000107257824 */ /* 0x002fe200078e021e */
[----:B0-----:R-:W0:Y:S02]  /*2580*/  LDC.64 R24, c[0x0][0x3a0] ;  /* 0x0000e800ff187b82 */ /* 0x001e240000000a00 */
[----:B--2---:R-:W-:Y:S04]  /*2590*/  STG.E desc[UR6][R28.64+0x128], R34 ;  /* 0x000128221c007986 */ /* 0x004fe8000c101906 */
[----:B------:R-:W2:Y:S04]  /*25a0*/  LDG.E R36, desc[UR6][R10.64+0x12c] ;  /* 0x00012c060a247981 */ /* 0x000ea8000c1e1900 */
[----:B--2---:R-:W-:Y:S04]  /*25b0*/  STG.E desc[UR6][R28.64+0x12c], R36 ;  /* 0x00012c241c007986 */ /* 0x004fe8000c101906 */
[----:B------:R-:W2:Y:S04]  /*25c0*/  LDG.E R9, desc[UR6][R10.64+0x130] ;  /* 0x000130060a097981 */ /* 0x000ea8000c1e1900 */
[----:B--2---:R1:W-:Y:S04]  /*25d0*/  STG.E desc[UR6][R28.64+0x130], R9 ;  /* 0x000130091c007986 */ /* 0x0043e8000c101906 */
[----:B-1----:R-:W2:Y:S04]  /*25e0*/  LDG.E R9, desc[UR6][R10.64+0x134] ;  /* 0x000134060a097981 */ /* 0x002ea8000c1e1900 */
[----:B--2---:R1:W-:Y:S04]  /*25f0*/  STG.E desc[UR6][R28.64+0x134], R9 ;  /* 0x000134091c007986 */ /* 0x0043e8000c101906 */
[----:B------:R-:W2:Y:S04]  /*2600*/  LDG.E R33, desc[UR6][R10.64+0x138] ;  /* 0x000138060a217981 */ /* 0x000ea8000c1e1900 */
[----:B--2---:R2:W-:Y:S04]  /*2610*/  STG.E desc[UR6][R28.64+0x138], R33 ;  /* 0x000138211c007986 */ /* 0x0045e8000c101906 */
[----:B------:R-:W3:Y:S01]  /*2620*/  LDG.E R35, desc[UR6][R10.64+0x13c] ;  /* 0x00013c060a237981 */ /* 0x000ee2000c1e1900 */
[----:B------:R-:W-:-:S03]  /*2630*/  IMAD.WIDE R26, R37, 0x4, R26 ;  /* 0x00000004251a7825 */ /* 0x000fc600078e021a */
[----:B---3--:R2:W-:Y:S04]  /*2640*/  STG.E desc[UR6][R28.64+0x13c], R35 ;  /* 0x00013c231c007986 */ /* 0x0085e8000c101906 */
[----:B------:R-:W3:Y:S01]  /*2650*/  LDG.E R34, desc[UR6][R10.64+0x140] ;  /* 0x000140060a227981 */ /* 0x000ee2000c1e1900 */
[----:B------:R-:W-:Y:S01]  /*2660*/  BSSY.RECONVERGENT B3, `(.L_x_60) ;  /* 0x000003a000037945 */ /* 0x000fe20003800200 */
[----:B0-----:R-:W-:Y:S01]  /*2670*/  IMAD.WIDE R24, R31, 0x4, R24 ;  /* 0x000000041f187825 */ /* 0x001fe200078e0218 */
[----:B------:R-:W-:-:S03]  /*2680*/  SHF.R.S32.HI R32, RZ, 0x1f, R30 ;  /* 0x0000001fff207819 */ /* 0x000fc6000001141e */
[----:B-1----:R-:W-:Y:S02]  /*2690*/  IMAD.MOV.U32 R9, RZ, RZ, RZ ;  /* 0x000000ffff097224 */ /* 0x002fe400078e00ff */
[----:B------:R-:W-:Y:S01]  /*26a0*/  IMAD.MOV.U32 R31, RZ, RZ, RZ ;  /* 0x000000ffff1f7224 */ /* 0x000fe200078e00ff */
[----:B---3--:R2:W-:Y:S04]  /*26b0*/  STG.E desc[UR6][R28.64+0x140], R34 ;  /* 0x000140221c007986 */ /* 0x0085e8000c101906 */
[----:B------:R2:W-:Y:S02]  /*26c0*/  STG.E desc[UR6][R26.64], R0 ;  /* 0x000000001a007986 */ /* 0x0005e4000c101906 */
.L_x_64:
[----:B0-----:R-:W0:Y:S01]  /*26d0*/  LDCU.64 UR4, c[0x0][0x380] ;  /* 0x00007000ff0477ac */ /* 0x001e220008000a00 */
[----:B--2---:R-:W-:-:S05]  /*26e0*/  IADD3 R27, P0, PT, R30, R9, RZ ;  /* 0x000000091e1b7210 */ /* 0x004fca0007f1e0ff */
[----:B------:R-:W-:Y:S01]  /*26f0*/  IMAD.X R28, RZ, RZ, R32, P0 ;  /* 0x000000ffff1c7224 */ /* 0x000fe200000e0620 */
[----:B0-----:R-:W-:-:S04]  /*2700*/  LEA R26, P0, R27, UR4, 0x2 ;  /* 0x000000041b1a7c11 */ /* 0x001fc8000f8010ff */
[----:B------:R-:W-:-:S05]  /*2710*/  LEA.HI.X R27, R27, UR5, R28, 0x2, P0 ;  /* 0x000000051b1b7c11 */ /* 0x000fca00080f141c */
[----:B------:R-:W2:Y:S02]  /*2720*/  LDG.E R28, desc[UR6][R26.64] ;  /* 0x000000061a1c7981 */ /* 0x000ea4000c1e1900 */
[----:B--2---:R-:W-:-:S13]  /*2730*/  ISETP.NE.AND P0, PT, R28, RZ, PT ;  /* 0x000000ff1c00720c */ /* 0x004fda0003f05270 */
[----:B------:R-:W0:Y:S01]  /*2740*/  @!P0 LDC.64 R28, c[0x0][0x398] ;  /* 0x0000e600ff1c8b82 */ /* 0x000e220000000a00 */
[----:B------:R-:W-:-:S04]  /*2750*/  @!P0 IADD3 R33, P1, PT, R30, R31, RZ ;  /* 0x0000001f1e218210 */ /* 0x000fc80007f3e0ff */
[C---:B------:R-:W-:Y:S01]  /*2760*/  @!P0 LEA.HI.X.SX32 R34, R31.reuse, R32, 0x1, P1 ;  /* 0x000000201f228211 */ /* 0x040fe200008f0eff */
[----:B------:R-:W-:Y:S01]  /*2770*/  @!P0 VIADD R31, R31, 0x1 ;  /* 0x000000011f1f8836 */ /* 0x000fe20000000000 */
[----:B0-----:R-:W-:-:S04]  /*2780*/  @!P0 LEA R28, P2, R33, R28, 0x2 ;  /* 0x0000001c211c8211 */ /* 0x001fc800078410ff */
[----:B------:R-:W-:Y:S01]  /*2790*/  @!P0 LEA.HI.X R29, R33, R29, R34, 0x2, P2 ;  /* 0x0000001d211d8211 */ /* 0x000fe200010f1422 */
[----:B------:R-:W-:-:S04]  /*27a0*/  VIADD R33, R9, 0x1 ;  /* 0x0000000109217836 */ /* 0x000fc80000000000 */
[----:B------:R0:W-:Y:S01]  /*27b0*/  @!P0 STG.E desc[UR6][R28.64], R9 ;  /* 0x000000091c008986 */ /* 0x0001e2000c101906 */
[----:B------:R-:W-:-:S13]  /*27c0*/  ISETP.NE.AND P1, PT, R33, 0x51, PT ;  /* 0x000000512100780c */ /* 0x000fda0003f25270 */
[----:B0-----:R-:W-:Y:S05]  /*27d0*/  @!P1 BRA `(.L_x_61) ;  /* 0x0000000000889947 */ /* 0x001fea0003800000 */
[----:B------:R-:W2:Y:S02]  /*27e0*/  LDG.E R28, desc[UR6][R26.64+0x4] ;  /* 0x000004061a1c7981 */ /* 0x000ea4000c1e1900 */
[----:B--2---:R-:W-:-:S13]  /*27f0*/  ISETP.NE.AND P0, PT, R28, RZ, PT ;  /* 0x000000ff1c00720c */ /* 0x004fda0003f05270 */
[----:B------:R-:W0:Y:S01]  /*2800*/  @!P0 LDC.64 R28, c[0x0][0x398] ;  /* 0x0000e600ff1c8b82 */ /* 0x000e220000000a00 */
[----:B------:R-:W-:-:S04]  /*2810*/  @!P0 IADD3 R35, P1, PT, R30, R31, RZ ;  /* 0x0000001f1e238210 */ /* 0x000fc80007f3e0ff */
[----:B0-----:R-:W-:Y:S02]  /*2820*/  @!P0 LEA R34, P2, R35, R28, 0x2 ;  /* 0x0000001c23228211 */ /* 0x001fe400078410ff */
[----:B------:R-:W-:-:S04]  /*2830*/  @!P0 LEA.HI.X.SX32 R28, R31, R32, 0x1, P1 ;  /* 0x000000201f1c8211 */ /* 0x000fc800008f0eff */
[----:B------:R-:W-:-:S05]  /*2840*/  @!P0 LEA.HI.X R35, R35, R29, R28, 0x2, P2 ;  /* 0x0000001d23238211 */ /* 0x000fca00010f141c */
[----:B------:R0:W-:Y:S04]  /*2850*/  @!P0 STG.E desc[UR6][R34.64], R33 ;  /* 0x0000002122008986 */ /* 0x0001e8000c101906 */
[----:B------:R-:W2:Y:S01]  /*2860*/  LDG.E R28, desc[UR6][R26.64+0x8] ;  /* 0x000008061a1c7981 */ /* 0x000ea2000c1e1900 */
[----:B------:R-:W-:Y:S01]  /*2870*/  @!P0 VIADD R31, R31, 0x1 ;  /* 0x000000011f1f8836 */ /* 0x000fe20000000000 */
[----:B--2---:R-:W-:-:S13]  /*2880*/  ISETP.NE.AND P1, PT, R28, RZ, PT ;  /* 0x000000ff1c00720c */ /* 0x004fda0003f25270 */
[----:B------:R-:W1:Y:S01]  /*2890*/  @!P1 LDC.64 R28, c[0x0][0x398] ;  /* 0x0000e600ff1c9b82 */ /* 0x000e620000000a00 */
[----:B------:R-:W-:-:S04]  /*28a0*/  @!P1 IADD3 R36, P0, PT, R30, R31, RZ ;  /* 0x0000001f1e249210 */ /* 0x000fc80007f1e0ff */
[----:B------:R-:W-:Y:S02]  /*28b0*/  @!P1 LEA.HI.X.SX32 R37, R31, R32, 0x1, P0 ;  /* 0x000000201f259211 */ /* 0x000fe400000f0eff */
[----:B-1----:R-:W-:-:S04]  /*28c0*/  @!P1 LEA R28, P2, R36, R28, 0x2 ;  /* 0x0000001c241c9211 */ /* 0x002fc800078410ff */
[----:B------:R-:W-:Y:S01]  /*28d0*/  @!P1 LEA.HI.X R29, R36, R29, R37, 0x2, P2 ;  /* 0x0000001d241d9211 */ /* 0x000fe200010f1425 */
[----:B------:R-:W-:-:S05]  /*28e0*/  @!P1 VIADD R37, R9, 0x2 ;  /* 0x0000000209259836 */ /* 0x000fca0000000000 */
[----:B------:R1:W-:Y:S04]  /*28f0*/  @!P1 STG.E desc[UR6][R28.64], R37 ;  /* 0x000000251c009986 */ /* 0x0003e8000c101906 */
[----:B0-----:R-:W2:Y:S01]  /*2900*/  LDG.E R33, desc[UR6][R26.64+0xc] ;  /* 0x00000c061a217981 */ /* 0x001ea2000c1e1900 */
[----:B------:R-:W-:Y:S01]  /*2910*/  BSSY.RECONVERGENT B4, `(.L_x_62) ;  /* 0x000000c000047945 */ /* 0x000fe20003800200 */
[----:B------:R-:W-:Y:S01]  /*2920*/  @!P1 VIADD R31, R31, 0x1 ;  /* 0x000000011f1f9836 */ /* 0x000fe20000000000 */
[----:B--2---:R-:W-:-:S13]  /*2930*/  ISETP.NE.AND P0, PT, R33, RZ, PT ;  /* 0x000000ff2100720c */ /* 0x004fda0003f05270 */
[----:B-1----:R-:W-:Y:S05]  /*2940*/  @P0 BRA `(.L_x_63) ;  /* 0x0000000000200947 */ /* 0x002fea0003800000 */
[----:B------:R-:W0:Y:S01]  /*2950*/  LDCU.64 UR4, c[0x0][0x398] ;  /* 0x00007300ff0477ac */ /* 0x000e220008000a00 */
[----:B------:R-:W-:Y:S01]  /*2960*/  IADD3 R27, P0, PT, R30, R31, RZ ;  /* 0x0000001f1e1b7210 */ /* 0x000fe20007f1e0ff */
[----:B------:R-:W-:-:S03]  /*2970*/  VIADD R29, R9, 0x3 ;  /* 0x00000003091d7836 */ /* 0x000fc60000000000 */
[C---:B------:R-:W-:Y:S01]  /*2980*/  LEA.HI.X.SX32 R28, R31.reuse, R32, 0x1, P0 ;  /* 0x000000201f1c7211 */ /* 0x040fe200000f0eff */
[----:B------:R-:W-:Y:S01]  /*2990*/  VIADD R31, R31, 0x1 ;  /* 0x000000011f1f7836 */ /* 0x000fe20000000000 */
[----:B0-----:R-:W-:-:S04]  /*29a0*/  LEA R26, P0, R27, UR4, 0x2 ;  /* 0x000000041b1a7c11 */ /* 0x001fc8000f8010ff */
[----:B------:R-:W-:-:S05]  /*29b0*/  LEA.HI.X R27, R27, UR5, R28, 0x2, P0 ;  /* 0x000000051b1b7c11 */ /* 0x000fca00080f141c */
[----:B------:R0:W-:Y:S04]  /*29c0*/  STG.E desc[UR6][R26.64], R29 ;  /* 0x0000001d1a007986 */ /* 0x0001e8000c101906 */
.L_x_63:
[----:B------:R-:W-:Y:S05]  /*29d0*/  BSYNC.RECONVERGENT B4 ;  /* 0x0000000000047941 */ /* 0x000fea0003800200 */
.L_x_62:
[----:B------:R-:W-:Y:S01]  /*29e0*/  VIADD R9, R9, 0x4 ;  /* 0x0000000409097836 */ /* 0x000fe20000000000 */
[----:B------:R-:W-:Y:S06]  /*29f0*/  BRA `(.L_x_64) ;  /* 0xfffffffc00347947 */ /* 0x000fec000383ffff */
.L_x_61:
[----:B------:R-:W-:Y:S05]  /*2a00*/  BSYNC.RECONVERGENT B3 ;  /* 0x0000000000037941 */ /* 0x000fea0003800200 */
.L_x_60:
[----:B------:R1:W-:Y:S02]  /*2a10*/  STG.E desc[UR6][R24.64], R31 ;  /* 0x0000001f18007986 */ /* 0x0003e4000c101906 */
.L_x_7:
[----:B------:R-:W-:Y:S05]  /*2a20*/  BSYNC.RECONVERGENT B0 ;  /* 0x0000000000007941 */ /* 0x000fea0003800200 */
.L_x_4:
[----:B------:R-:W-:-:S05]  /*2a30*/  VIADD R0, R0, 0x1 ;  /* 0x0000000100007836 */ /* 0x000fca0000000000 */
[----:B------:R-:W-:-:S13]  /*2a40*/  ISETP.NE.AND P0, PT, R0, 0xa, PT ;  /* 0x0000000a0000780c */ /* 0x000fda0003f05270 */
[----:B------:R-:W-:Y:S05]  /*2a50*/  @P0 BRA `(.L_x_65) ;  /* 0xffffffd800680947 */ /* 0x000fea000383ffff */
.L_x_3:
[----:B------:R-:W-:Y:S05]  /*2a60*/  BSYNC.RECONVERGENT B1 ;  /* 0x0000000000017941 */ /* 0x000fea0003800200 */
.L_x_2:
[----:B------:R-:W-:Y:S01]  /*2a70*/  VIADD R4, R4, 0x1 ;  /* 0x0000000104047836 */ /* 0x000fe20000000000 */
[----:B------:R-:W-:-:S04]  /*2a80*/  ISETP.NE.AND P1, PT, R6, RZ, PT ;  /* 0x000000ff0600720c */ /* 0x000fc80003f25270 */
[----:B------:R-:W-:-:S13]  /*2a90*/  ISETP.GE.AND P0, PT, R4, R5, PT ;  /* 0x000000050400720c */ /* 0x000fda0003f06270 */
[----:B------:R-:W-:Y:S05]  /*2aa0*/  @!P0 BRA P1, `(.L_x_66) ;  /* 0xffffffd400ac8947 */ /* 0x000fea000083ffff */
.L_x_1:
[----:B-1----:R-:W-:Y:S05]  /*2ab0*/  BSYNC.RECONVERGENT B2 ;  /* 0x0000000000027941 */ /* 0x002fea0003800200 */
.L_x_0:
[----:B------:R-:W1:Y:S01]  /*2ac0*/  LDCU.64 UR4, c[0x0][0x388] ;  /* 0x00007100ff0477ac */ /* 0x000e620008000a00 */
[----:B------:R-:W-:Y:S01]  /*2ad0*/  IMAD.IADD R2, R3, 0x1, R2 ;  /* 0x0000000103027824 */ /* 0x000fe200078e0202 */
[----:B-1----:R-:W-:-:S06]  /*2ae0*/  UIADD3 UR4, UPT, UPT, UR5, -UR4, URZ ;  /* 0x8000000405047290 */ /* 0x002fcc000fffe0ff */
[----:B------:R-:W-:-:S13]  /*2af0*/  ISETP.GE.AND P0, PT, R2, UR4, PT ;  /* 0x0000000402007c0c */ /* 0x000fda000bf06270 */
[----:B------:R-:W-:Y:S05]  /*2b00*/  @!P0 BRA `(.L_x_67) ;  /* 0xffffffd400708947 */ /* 0x000fea000383ffff */
[----:B------:R-:W-:Y:S05]  /*2b10*/  EXIT ;  /* 0x000000000000794d */ /* 0x000fea0003800000 */
.L_x_68:
[----:B------:R-:W-:-:S00]  /*2b20*/  BRA `(.L_x_68) ;  /* 0xfffffffc00fc7947 */ /* 0x000fc0000383ffff */
[----:B------:R-:W-:-:S00]  /*2b30*/  NOP ;  /* 0x0000000000007918 */ /* 0x000fc00000000000 */
        /* <DEDUP_REMOVED lines=12> */
.L_x_133:


//--------------------- .text._Z3DFSPiiS_S_PbS_   --------------------------
	.section	.text._Z3DFSPiiS_S_PbS_,"ax",@progbits
	.align	128
        .global         _Z3DFSPiiS_S_PbS_
        .type           _Z3DFSPiiS_S_PbS_,@function
        .size           _Z3DFSPiiS_S_PbS_,(.L_x_134 - _Z3DFSPiiS_S_PbS_)
        .other          _Z3DFSPiiS_S_PbS_,@"STO_CUDA_ENTRY STV_DEFAULT"
_Z3DFSPiiS_S_PbS_:
.text._Z3DFSPiiS_S_PbS_:
[----:B------:R-:W0:Y:S08]  /*0000*/  LDC R1, c[0x0][0x37c] ;  /* 0x0000df00ff017b82 */ /* 0x000e300000000800 */
[----:B------:R-:W1:Y:S01]  /*0010*/  LDC.64 R2, c[0x0][0x3a0] ;  /* 0x0000e800ff027b82 */ /* 0x000e620000000a00 */
[----:B------:R-:W1:Y:S01]  /*0020*/  LDCU.64 UR10, c[0x0][0x358] ;  /* 0x00006b00ff0a77ac */ /* 0x000e620008000a00 */
[----:B------:R-:W2:Y:S01]  /*0030*/  S2R R16, SR_CTAID.X ;  /* 0x0000000000107919 */ /* 0x000ea20000002500 */
[----:B0-----:R-:W-:Y:S01]  /*0040*/  VIADD R1, R1, 0xfffffff0 ;  /* 0xfffffff001017836 */ /* 0x001fe20000000000 */
[----:B------:R-:W2:Y:S01]  /*0050*/  S2R R5, SR_TID.X ;  /* 0x0000000000057919 */ /* 0x000ea20000002100 */
[----:B------:R-:W2:Y:S01]  /*0060*/  LDCU UR4, c[0x0][0x360] ;  /* 0x00006c00ff0477ac */ /* 0x000ea20008000800 */
[----:B------:R-:W0:Y:S01]  /*0070*/  LDCU UR5, c[0x0][0x388] ;  /* 0x00007100ff0577ac */ /* 0x000e220008000800 */
[----:B-1----:R-:W3:Y:S01]  /*0080*/  LDG.E.U8 R2, desc[UR10][R2.64] ;  /* 0x0000000a02027981 */ /* 0x002ee2000c1e1100 */
[----:B--2---:R-:W-:-:S05]  /*0090*/  IMAD R16, R16, UR4, R5 ;  /* 0x0000000410107c24 */ /* 0x004fca000f8e0205 */
[----:B0-----:R-:W-:-:S04]  /*00a0*/  ISETP.GE.AND P0, PT, R16, UR5, PT ;  /* 0x0000000510007c0c */ /* 0x001fc8000bf06270 */
[----:B---3--:R-:W-:-:S13]  /*00b0*/  ISETP.NE.OR P0, PT, R2, RZ, P0 ;  /* 0x000000ff0200720c */ /* 0x008fda0000705670 */
[----:B------:R-:W-:Y:S05]  /*00c0*/  @P0 EXIT ;  /* 0x000000000000094d */ /* 0x000fea0003800000 */
[----:B------:R-:W0:Y:S01]  /*00d0*/  LDCU.64 UR8, c[0x0][0x3a8] ;  /* 0x00007500ff0877ac */ /* 0x000e220008000a00 */
[----:B------:R-:W1:Y:S01]  /*00e0*/  LDCU.64 UR6, c[0x0][0x380] ;  /* 0x00007000ff0677ac */ /* 0x000e620008000a00 */
[----:B------:R-:W2:Y:S01]  /*00f0*/  LDCU UR5, c[0x0][0x370] ;  /* 0x00006e00ff0577ac */ /* 0x000ea20008000800 */
[----:B------:R-:W3:Y:S01]  /*0100*/  LDCU.64 UR12, c[0x0][0x390] ;  /* 0x00007200ff0c77ac */ /* 0x000ee20008000a00 */
[----:B0-----:R-:W-:-:S04]  /*0110*/  UIADD3 UR8, UP1, UPT, UR8, 0x8, URZ ;  /* 0x0000000808087890 */ /* 0x001fc8000ff3e0ff */
[----:B------:R-:W-:Y:S02]  /*0120*/  UIADD3.X UR9, UPT, UPT, URZ, UR9, URZ, UP1, !UPT ;  /* 0x00000009ff097290 */ /* 0x000fe40008ffe4ff */
[----:B-1----:R-:W-:Y:S01]  /*0130*/  UIADD3 UR6, UP0, UPT, UR6, 0x8, URZ ;  /* 0x0000000806067890 */ /* 0x002fe2000ff1e0ff */
[----:B------:R-:W-:Y:S01]  /*0140*/  IMAD.U32 R6, RZ, RZ, UR8 ;  /* 0x00000008ff067e24 */ /* 0x000fe2000f8e00ff */
[----:B--2---:R-:W-:Y:S02]  /*0150*/  UIMAD UR4, UR4, UR5, URZ ;  /* 0x00000005040472a4 */ /* 0x004fe4000f8e02ff */
[----:B------:R-:W-:Y:S01]  /*0160*/  IMAD.U32 R7, RZ, RZ, UR9 ;  /* 0x00000009ff077e24 */ /* 0x000fe2000f8e00ff */
[----:B---3--:R-:W-:-:S12]  /*0170*/  UIADD3.X UR7, UPT, UPT, URZ, UR7, URZ, UP0, !UPT ;  /* 0x00000007ff077290 */ /* 0x008fd800087fe4ff */
.L_x_131:
[----:B----4-:R-:W0:Y:S01]  /*0180*/  LDC.64 R4, c[0x0][0x380] ;  /* 0x0000e000ff047b82 */ /* 0x010e220000000a00 */
[----:B------:R-:W-:Y:S01]  /*0190*/  IMAD R14, R16, 0x51, RZ ;  /* 0x00000051100e7824 */ /* 0x000fe200078e02ff */
[----:B------:R-:W-:Y:S04]  /*01a0*/  BSSY.RECONVERGENT B3, `(.L_x_69) ;  /* 0x00001aa000037945 */ /* 0x000fe80003800200 */
[----:B------:R-:W-:Y:S01]  /*01b0*/  BSSY.RELIABLE B2, `(.L_x_70) ;  /* 0x00001a6000027945 */ /* 0x000fe20003800100 */
[----:B------:R-:W-:Y:S01]  /*01c0*/  IMAD.MOV.U32 R15, RZ, RZ, RZ ;  /* 0x000000ffff0f7224 */ /* 0x000fe200078e00ff */
[----:B------:R-:W-:Y:S01]  /*01d0*/  SHF.R.S32.HI R13, RZ, 0x1f, R14 ;  /* 0x0000001fff0d7819 */ /* 0x000fe2000001140e */
[----:B------:R-:W1:Y:S01]  /*01e0*/  LDC.64 R2, c[0x0][0x398] ;  /* 0x0000e600ff027b82 */ /* 0x000e620000000a00 */
[----:B0-----:R-:W-:-:S04]  /*01f0*/  IMAD.WIDE R4, R14, 0x4, R4 ;  /* 0x000000040e047825 */ /* 0x001fc800078e0204 */
[----:B-1----:R-:W-:-:S07]  /*0200*/  IMAD.WIDE R2, R16, 0x4, R2 ;  /* 0x0000000410027825 */ /* 0x002fce00078e0202 */
.L_x_128:
[----:B0-----:R-:W2:Y:S02]  /*0210*/  LDG.E R0, desc[UR10][R2.64] ;  /* 0x0000000a02007981 */ /* 0x001ea4000c1e1900 */
[----:B--2---:R-:W-:-:S13]  /*0220*/  ISETP.GE.AND P0, PT, R15, R0, PT ;  /* 0x000000000f00720c */ /* 0x004fda0003f06270 */
[----:B------:R-:W-:Y:S05]  /*0230*/  @P0 BREAK.RELIABLE B2 ;  /* 0x0000000000020942 */ /* 0x000fea0003800100 */
[----:B------:R-:W-:Y:S05]  /*0240*/  @P0 BRA `(.L_x_71) ;  /* 0x00000018007c0947 */ /* 0x000fea0003800000 */
[----:B------:R-:W-:-:S05]  /*0250*/  IADD3 R0, P0, PT, R14, R15, RZ ;  /* 0x0000000f0e007210 */ /* 0x000fca0007f1e0ff */
[----:B------:R-:W-:Y:S01]  /*0260*/  IMAD.X R9, RZ, RZ, R13, P0 ;  /* 0x000000ffff097224 */ /* 0x000fe200000e060d */
[----:B------:R-:W-:-:S04]  /*0270*/  LEA R8, P0, R0, UR12, 0x2 ;  /* 0x0000000c00087c11 */ /* 0x000fc8000f8010ff */
[----:B------:R-:W-:-:S05]  /*0280*/  LEA.HI.X R9, R0, UR13, R9, 0x2, P0 ;  /* 0x0000000d00097c11 */ /* 0x000fca00080f1409 */
[----:B------:R-:W2:Y:S02]  /*0290*/  LDG.E R11, desc[UR10][R8.64] ;  /* 0x0000000a080b7981 */ /* 0x000ea4000c1e1900 */
[----:B--2---:R-:W-:-:S05]  /*02a0*/  IMAD.WIDE R10, R11, 0x4, R4 ;  /* 0x000000040b0a7825 */ /* 0x004fca00078e0204 */
[----:B------:R-:W2:Y:S02]  /*02b0*/  LDG.E R0, desc[UR10][R10.64] ;  /* 0x0000000a0a007981 */ /* 0x000ea4000c1e1900 */
[----:B--2---:R-:W-:-:S05]  /*02c0*/  VIADD R17, R0, 0x1 ;  /* 0x0000000100117836 */ /* 0x004fca0000000000 */
[----:B------:R0:W-:Y:S04]  /*02d0*/  STG.E desc[UR10][R10.64], R17 ;  /* 0x000000110a007986 */ /* 0x0001e8000c10190a */
[----:B------:R-:W2:Y:S02]  /*02e0*/  LDG.E R12, desc[UR10][R8.64] ;  /* 0x0000000a080c7981 */ /* 0x000ea4000c1e1900 */
[----:B--2---:R-:W-:-:S05]  /*02f0*/  IMAD.WIDE R18, R12, 0x4, R4 ;  /* 0x000000040c127825 */ /* 0x004fca00078e0204 */
[----:B------:R-:W2:Y:S01]  /*0300*/  LDG.E R0, desc[UR10][R18.64] ;  /* 0x0000000a12007981 */ /* 0x000ea2000c1e1900 */
[----:B------:R-:W-:Y:S01]  /*0310*/  BSSY.RECONVERGENT B1, `(.L_x_72) ;  /* 0x000018d000017945 */ /* 0x000fe20003800200 */
[----:B--2---:R-:W-:-:S13]  /*0320*/  ISETP.GE.AND P0, PT, R0, 0xa, PT ;  /* 0x0000000a0000780c */ /* 0x004fda0003f06270 */
[----:B------:R0:W-:Y:S01]  /*0330*/  @P0 STG.E desc[UR10][R18.64], RZ ;  /* 0x000000ff12000986 */ /* 0x0001e2000c10190a */
[----:B------:R-:W-:Y:S01]  /*0340*/  @P0 VIADD R15, R15, 0xffffffff ;  /* 0xffffffff0f0f0836 */ /* 0x000fe20000000000 */
[----:B------:R-:W-:Y:S06]  /*0350*/  @P0 BRA `(.L_x_73) ;  /* 0x0000001800200947 */ /* 0x000fec0003800000 */
[----:B------:R-:W-:Y:S01]  /*0360*/  VIADD R8, R0, 0xfffffff6 ;  /* 0xfffffff600087836 */ /* 0x000fe20000000000 */
[----:B------:R-:W-:Y:S01]  /*0370*/  BSSY.RECONVERGENT B0, `(.L_x_74) ;  /* 0x0000185000007945 */ /* 0x000fe20003800200 */
[----:B------:R-:W-:-:S03]  /*0380*/  IMAD.HI R0, R12, 0x38e38e39, RZ ;  /* 0x38e38e390c007827 */ /* 0x000fc600078e02ff */
[----:B------:R-:W-:Y:S01]  /*0390*/  ISETP.GE.U32.AND P0, PT, R8, -0x9, PT ;  /* 0xfffffff70800780c */ /* 0x000fe20003f06070 */
[----:B0-----:R-:W-:Y:S01]  /*03a0*/  IMAD.MOV.U32 R10, RZ, RZ, RZ ;  /* 0x000000ffff0a7224 */ /* 0x001fe200078e00ff */
[----:B------:R-:W-:-:S04]  /*03b0*/  SHF.R.S32.HI R9, RZ, 0x1, R0 ;  /* 0x00000001ff097819 */ /* 0x000fc80000011400 */
[----:B------:R-:W-:-:S07]  /*03c0*/  LEA.HI R9, R0, R9, RZ, 0x1 ;  /* 0x0000000900097211 */ /* 0x000fce00078f08ff */
[----:B------:R-:W-:Y:S05]  /*03d0*/  @!P0 BRA `(.L_x_75) ;  /* 0x0000001400f88947 */ /* 0x000fea0003800000 */
[----:B------:R-:W-:-:S04]  /*03e0*/  IMAD R11, R9, -0x9, R12 ;  /* 0xfffffff7090b7824 */ /* 0x000fc800078e020c */
[----:B------:R-:W-:-:S05]  /*03f0*/  IMAD.WIDE R8, R11, 0x4, R4 ;  /* 0x000000040b087825 */ /* 0x000fca00078e0204 */
        /* <DEDUP_REMOVED lines=20> */
.L_x_77:
[----:B------:R-:W-:Y:S05]  /*0540*/  BSYNC.RELIABLE B4 ;  /* 0x0000000000047941 */ /* 0x000fea0003800100 */
.L_x_76:
[----:B0-----:R-:W-:-:S04]  /*0550*/  VIADD R9, R11, 0x9 ;  /* 0x000000090b097836 */ /* 0x001fc80000000000 */
[----:B------:R-:W-:-:S05]  /*0560*/  IMAD.WIDE.U32 R8, R9, 0x4, R4 ;  /* 0x0000000409087825 */ /* 0x000fca00078e0004 */
        /* <DEDUP_REMOVED lines=11> */
.L_x_79:
[----:B------:R-:W-:Y:S05]  /*0620*/  BSYNC.RELIABLE B4 ;  /* 0x0000000000047941 */ /* 0x000fea0003800100 */
.L_x_78:
[----:B------:R-:W-:-:S04]  /*0630*/  VIADD R9, R11, 0x12 ;  /* 0x000000120b097836 */ /* 0x000fc80000000000 */
[----:B0-----:R-:W-:-:S05]  /*0640*/  IMAD.WIDE.U32 R8, R9, 0x4, R4 ;  /* 0x0000000409087825 */ /* 0x001fca00078e0004 */
        /* <DEDUP_REMOVED lines=11> */
.L_x_81:
[----:B------:R-:W-:Y:S05]  /*0700*/  BSYNC.RELIABLE B4 ;  /* 0x0000000000047941 */ /* 0x000fea0003800100 */
.L_x_80:
        /* <DEDUP_REMOVED lines=13> */
.L_x_83:
[----:B------:R-:W-:Y:S05]  /*07e0*/  BSYNC.RELIABLE B4 ;  /* 0x0000000000047941 */ /* 0x000fea0003800100 */
.L_x_82:
        /* <DEDUP_REMOVED lines=13> */
.L_x_85:
[----:B------:R-:W-:Y:S05]  /*08c0*/  BSYNC.RELIABLE B4 ;  /* 0x0000000000047941 */ /* 0x000fea0003800100 */
.L_x_84:
        /* <DEDUP_REMOVED lines=13> */
.L_x_87:
[----:B------:R-:W-:Y:S05]  /*09a0*/  BSYNC.RELIABLE B4 ;  /* 0x0000000000047941 */ /* 0x000fea0003800100 */
.L_x_86:
        /* <DEDUP_REMOVED lines=13> */
.L_x_89:
[----:B------:R-:W-:Y:S05]  /*0a80*/  BSYNC.RELIABLE B4 ;  /* 0x0000000000047941 */ /* 0x000fea0003800100 */
.L_x_88:
        /* <DEDUP_REMOVED lines=13> */
.L_x_91:
[----:B------:R-:W-:Y:S05]  /*0b60*/  BSYNC.RELIABLE B4 ;  /* 0x0000000000047941 */ /* 0x000fea0003800100 */
.L_x_90:
[----:B------:R-:W-:-:S04]  /*0b70*/  VIADD R9, R11, 0x48 ;  /* 0x000000480b097836 */ /* 0x000fc80000000000 */
[----:B0-----:R-:W-:-:S05]  /*0b80*/  IMAD.WIDE.U32 R8, R9, 0x4, R4 ;  /* 0x0000000409087825 */ /* 0x001fca00078e0004 */
[----:B------:R-:W2:Y:S01]  /*0b90*/  LDG.E R0, desc[UR10][R8.64] ;  /* 0x0000000a08007981 */ /* 0x000ea2000c1e1900 */
[----:B------:R-:W-:Y:S01]  /*0ba0*/  BSSY.RELIABLE B4, `(.L_x_92) ;  /* 0x0000008000047945 */ /* 0x000fe20003800100 */
[----:B--2---:R-:W-:-:S13]  /*0bb0*/  ISETP.GE.AND P0, PT, R0, 0x1, PT ;  /* 0x000000010000780c */ /* 0x004fda0003f06270 */
[----:B------:R-:W-:Y:S05]  /*0bc0*/  @!P0 BRA `(.L_x_93) ;  /* 0x0000000000148947 */ /* 0x000fea0003800000 */
[----:B------:R-:W-:-:S06]  /*0bd0*/  IADD3 R0, PT, PT, R1, -0x1, R0 ;  /* 0xffffffff01007810 */ /* 0x000fcc0007ffe000 */
[----:B------:R-:W2:Y:S02]  /*0be0*/  LDL.U8 R0, [R0] ;  /* 0x0000000000007983 */ /* 0x000ea40000100000 */
[----:B--2---:R-:W-:-:S13]  /*0bf0*/  ISETP.NE.AND P0, PT, R0, RZ, PT ;  /* 0x000000ff0000720c */ /* 0x004fda0003f05270 */
[----:B------:R-:W-:Y:S05]  /*0c00*/  @P0 BREAK.RELIABLE B4 ;  /* 0x0000000000040942 */ /* 0x000fea0003800100 */
[----:B------:R-:W-:Y:S05]  /*0c10*/  @P0 BRA `(.L_x_75) ;  /* 0x0000000c00e80947 */ /* 0x000fea0003800000 */
.L_x_93:
[----:B------:R-:W-:Y:S05]  /*0c20*/  BSYNC.RELIABLE B4 ;  /* 0x0000000000047941 */ /* 0x000fea0003800100 */
.L_x_92:
[----:B------:R-:W-:-:S04]  /*0c30*/  IMAD.IADD R9, R12, 0x1, -R11 ;  /* 0x000000010c097824 */ /* 0x000fc800078e0a0b */
        /* <DEDUP_REMOVED lines=21> */
.L_x_95:
[----:B------:R-:W-:Y:S05]  /*0d90*/  BSYNC.RELIABLE B4 ;  /* 0x0000000000047941 */ /* 0x000fea0003800100 */
.L_x_94:
        /* <DEDUP_REMOVED lines=11> */
.L_x_97:
[----:B------:R-:W-:Y:S05]  /*0e50*/  BSYNC.RELIABLE B4 ;  /* 0x0000000000047941 */ /* 0x000fea0003800100 */
.L_x_96:
        /* <DEDUP_REMOVED lines=11> */
.L_x_99:
[----:B------:R-:W-:Y:S05]  /*0f10*/  BSYNC.RELIABLE B4 ;  /* 0x0000000000047941 */ /* 0x000fea0003800100 */
.L_x_98:
        /* <DEDUP_REMOVED lines=11> */
.L_x_101:
[----:B------:R-:W-:Y:S05]  /*0fd0*/  BSYNC.RELIABLE B4 ;  /* 0x0000000000047941 */ /* 0x000fea0003800100 */
.L_x_100:
        /* <DEDUP_REMOVED lines=11> */
.L_x_103:
[----:B------:R-:W-:Y:S05]  /*1090*/  BSYNC.RELIABLE B4 ;  /* 0x0000000000047941 */ /* 0x000fea0003800100 */
.L_x_102:
        /* <DEDUP_REMOVED lines=11> */
.L_x_105:
[----:B------:R-:W-:Y:S05]  /*1150*/  BSYNC.RELIABLE B4 ;  /* 0x0000000000047941 */ /* 0x000fea0003800100 */
.L_x_104:
        /* <DEDUP_REMOVED lines=11> */
.L_x_107:
[----:B------:R-:W-:Y:S05]  /*1210*/  BSYNC.RELIABLE B4 ;  /* 0x0000000000047941 */ /* 0x000fea0003800100 */
.L_x_106:
        /* <DEDUP_REMOVED lines=11> */
.L_x_109:
[----:B------:R-:W-:Y:S05]  /*12d0*/  BSYNC.RELIABLE B4 ;  /* 0x0000000000047941 */ /* 0x000fea0003800100 */
.L_x_108:
[----:B------:R-:W2:Y:S01]  /*12e0*/  LDG.E R8, desc[UR10][R8.64+0x20] ;  /* 0x0000200a08087981 */ /* 0x000ea2000c1e1900 */
[----:B------:R-:W-:Y:S01]  /*12f0*/  BSSY.RELIABLE B4, `(.L_x_110) ;  /* 0x0000008000047945 */ /* 0x000fe20003800100 */
[----:B--2---:R-:W-:-:S13]  /*1300*/  ISETP.GE.AND P0, PT, R8, 0x1, PT ;  /* 0x000000010800780c */ /* 0x004fda0003f06270 */
[----:B------:R-:W-:Y:S05]  /*1310*/  @!P0 BRA `(.L_x_111) ;  /* 0x0000000000148947 */ /* 0x000fea0003800000 */
[----:B0-----:R-:W-:-:S06]  /*1320*/  IADD3 R0, PT, PT, R1, -0x1, R8 ;  /* 0xffffffff01007810 */ /* 0x001fcc0007ffe008 */
[----:B------:R-:W2:Y:S02]  /*1330*/  LDL.U8 R0, [R0] ;  /* 0x0000000000007983 */ /* 0x000ea40000100000 */
[----:B--2---:R-:W-:-:S13]  /*1340*/  ISETP.NE.AND P0, PT, R0, RZ, PT ;  /* 0x000000ff0000720c */ /* 0x004fda0003f05270 */
[----:B------:R-:W-:Y:S05]  /*1350*/  @P0 BREAK.RELIABLE B4 ;  /* 0x0000000000040942 */ /* 0x000fea0003800100 */
[----:B------:R-:W-:Y:S05]  /*1360*/  @P0 BRA `(.L_x_75) ;  /* 0x0000000800140947 */ /* 0x000fea0003800000 */
.L_x_111:
[----:B------:R-:W-:Y:S05]  /*1370*/  BSYNC.RELIABLE B4 ;  /* 0x0000000000047941 */ /* 0x000fea0003800100 */
.L_x_110:
[----:B0-----:R-:W-:Y:S01]  /*1380*/  PRMT R0, R11, 0x9910, RZ ;  /* 0x000099100b007816 */ /* 0x001fe200000000ff */
[----:B------:R-:W-:-:S04]  /*1390*/  IMAD.HI R12, R12, 0x4bda12f7, RZ ;  /* 0x4bda12f70c0c7827 */ /* 0x000fc800078e02ff */
[----:B------:R-:W-:-:S05]  /*13a0*/  IMAD R0, R0, 0x56, RZ ;  /* 0x0000005600007824 */ /* 0x000fca00078e02ff */
[----:B------:R-:W-:-:S04]  /*13b0*/  LOP3.LUT R9, R0, 0xffff, RZ, 0xc0, !PT ;  /* 0x0000ffff00097812 */ /* 0x000fc800078ec0ff */
[----:B------:R-:W-:-:S04]  /*13c0*/  SHF.R.U32.HI R0, RZ, 0xf, R9 ;  /* 0x0000000fff007819 */ /* 0x000fc80000011609 */
[----:B------:R-:W-:Y:S02]  /*13d0*/  LEA.HI R0, R9, R0, RZ, 0x18 ;  /* 0x0000000009007211 */ /* 0x000fe400078fc0ff */
[----:B------:R-:W-:Y:S02]  /*13e0*/  SHF.R.U32.HI R9, RZ, 0x1f, R12 ;  /* 0x0000001fff097819 */ /* 0x000fe4000001160c */
[----:B------:R-:W-:Y:S02]  /*13f0*/  LOP3.LUT R0, R0, 0xffff, RZ, 0xc0, !PT ;  /* 0x0000ffff00007812 */ /* 0x000fe400078ec0ff */
[----:B------:R-:W-:Y:S02]  /*1400*/  LEA.HI.SX32 R9, R12, R9, 0x1d ;  /* 0x000000090c097211 */ /* 0x000fe400078feaff */
[----:B------:R-:W-:-:S05]  /*1410*/  PRMT R0, R0, 0x8880, RZ ;  /* 0x0000888000007816 */ /* 0x000fca00000000ff */
[----:B------:R-:W-:-:S04]  /*1420*/  IMAD R0, R9, 0x3, R0 ;  /* 0x0000000309007824 */ /* 0x000fc800078e0200 */
[----:B------:R-:W-:-:S05]  /*1430*/  IMAD.HI R8, R0, 0x55555556, RZ ;  /* 0x5555555600087827 */ /* 0x000fca00078e02ff */
[----:B------:R-:W-:-:S05]  /*1440*/  LEA.HI R9, R8, R8, RZ, 0x1 ;  /* 0x0000000808097211 */ /* 0x000fca00078f08ff */
[----:B------:R-:W-:-:S04]  /*1450*/  IMAD R0, R9, -0x3, R0 ;  /* 0xfffffffd09007824 */ /* 0x000fc800078e0200 */
[----:B------:R-:W-:-:S04]  /*1460*/  IMAD R9, R9, 0x9, R0 ;  /* 0x0000000909097824 */ /* 0x000fc800078e0200 */
[----:B------:R-:W-:-:S04]  /*1470*/  IMAD R9, R9, 0x3, RZ ;  /* 0x0000000309097824 */ /* 0x000fc800078e02ff */
        /* <DEDUP_REMOVED lines=21> */
.L_x_113:
[----:B------:R-:W-:Y:S05]  /*15d0*/  BSYNC.RELIABLE B4 ;  /* 0x0000000000047941 */ /* 0x000fea0003800100 */
.L_x_112:
        /* <DEDUP_REMOVED lines=11> */
.L_x_115:
[----:B------:R-:W-:Y:S05]  /*1690*/  BSYNC.RELIABLE B4 ;  /* 0x0000000000047941 */ /* 0x000fea0003800100 */
.L_x_114:
        /* <DEDUP_REMOVED lines=11> */
.L_x_117:
[----:B------:R-:W-:Y:S05]  /*1750*/  BSYNC.RELIABLE B4 ;  /* 0x0000000000047941 */ /* 0x000fea0003800100 */
.L_x_116:
        /* <DEDUP_REMOVED lines=11> */
.L_x_119:
[----:B------:R-:W-:Y:S05]  /*1810*/  BSYNC.RELIABLE B4 ;  /* 0x0000000000047941 */ /* 0x000fea0003800100 */
.L_x_118:
        /* <DEDUP_REMOVED lines=11> */
.L_x_121:
[----:B------:R-:W-:Y:S05]  /*18d0*/  BSYNC.RELIABLE B4 ;  /* 0x0000000000047941 */ /* 0x000fea0003800100 */
.L_x_120:
        /* <DEDUP_REMOVED lines=11> */
.L_x_123:
[----:B------:R-:W-:Y:S05]  /*1990*/  BSYNC.RELIABLE B4 ;  /* 0x0000000000047941 */ /* 0x000fea0003800100 */
.L_x_122:
        /* <DEDUP_REMOVED lines=11> */
.L_x_125:
[----:B------:R-:W-:Y:S05]  /*1a50*/  BSYNC.RELIABLE B4 ;  /* 0x0000000000047941 */ /* 0x000fea0003800100 */
.L_x_124:
        /* <DEDUP_REMOVED lines=11> */
.L_x_127:
[----:B------:R-:W-:Y:S05]  /*1b10*/  BSYNC.RELIABLE B4 ;  /* 0x0000000000047941 */ /* 0x000fea0003800100 */
.L_x_126:
[----:B------:R-:W2:Y:S01]  /*1b20*/  LDG.E R8, desc[UR10][R8.64+0x50] ;  /* 0x0000500a08087981 */ /* 0x000ea2000c1e1900 */
[----:B0-----:R-:W-:Y:S01]  /*1b30*/  IMAD.MOV.U32 R10, RZ, RZ, 0x1 ;  /* 0x00000001ff0a7424 */ /* 0x001fe200078e00ff */
[----:B--2---:R-:W-:-:S13]  /*1b40*/  ISETP.GE.AND P0, PT, R8, 0x1, PT ;  /* 0x000000010800780c */ /* 0x004fda0003f06270 */
[----:B------:R-:W-:Y:S05]  /*1b50*/  @!P0 BRA `(.L_x_75) ;  /* 0x0000000000188947 */ /* 0x000fea0003800000 */
[----:B------:R-:W-:-:S05]  /*1b60*/  IADD3 R8, PT, PT, R1, -0x1, R8 ;  /* 0xffffffff01087810 */ /* 0x000fca0007ffe008 */
[----:B------:R-:W2:Y:S02]  /*1b70*/  LDL.U8 R10, [R8] ;  /* 0x00000000080a7983 */ /* 0x000ea40000100000 */
[C---:B--2---:R-:W-:Y:S02]  /*1b80*/  VIMNMX.U16x2 R0, PT, PT, R10.reuse, 0x10001, !PT ;  /* 0x000100010a007848 */ /* 0x044fe40007fe0200 */
[----:B------:R-:W-:-:S03]  /*1b90*/  ISETP.NE.AND P0, PT, R10, RZ, PT ;  /* 0x000000ff0a00720c */ /* 0x000fc60003f05270 */
[----:B------:R0:W-:Y:S01]  /*1ba0*/  STL.U8 [R8], R0 ;  /* 0x0000000008007387 */ /* 0x0001e20000100000 */
[----:B------:R-:W-:-:S09]  /*1bb0*/  SEL R10, RZ, 0x1, P0 ;  /* 0x00000001ff0a7807 */ /* 0x000fd20000000000 */
.L_x_75:
[----:B------:R-:W-:Y:S05]  /*1bc0*/  BSYNC.RECONVERGENT B0 ;  /* 0x0000000000007941 */ /* 0x000fea0003800200 */
.L_x_74:
[----:B------:R-:W-:-:S07]  /*1bd0*/  IMAD.IADD R15, R15, 0x1, R10 ;  /* 0x000000010f0f7824 */ /* 0x000fce00078e020a */
.L_x_73:
[----:B------:R-:W-:Y:S05]  /*1be0*/  BSYNC.RECONVERGENT B1 ;  /* 0x0000000000017941 */ /* 0x000fea0003800200 */
.L_x_72:
[----:B------:R-:W-:-:S13]  /*1bf0*/  ISETP.GT.AND P0, PT, R15, -0x1, PT ;  /* 0xffffffff0f00780c */ /* 0x000fda0003f04270 */
[----:B------:R-:W-:Y:S05]  /*1c00*/  @P0 BRA `(.L_x_128) ;  /* 0xffffffe400800947 */ /* 0x000fea000383ffff */
[----:B------:R-:W-:Y:S05]  /*1c10*/  BSYNC.RELIABLE B2 ;  /* 0x0000000000027941 */ /* 0x000fea0003800100 */
.L_x_70:
[----:B0-----:R0:W5:Y:S01]  /*1c20*/  LDG.E R0, desc[UR10][R2.64] ;  /* 0x0000000a02007981 */ /* 0x001162000c1e1900 */
[----:B------:R-:W-:-:S07]  /*1c30*/  IMAD.MOV.U32 R15, RZ, RZ, -0x1 ;  /* 0xffffffffff0f7424 */ /* 0x000fce00078e00ff */
.L_x_71:
[----:B------:R-:W-:Y:S05]  /*1c40*/  BSYNC.RECONVERGENT B3 ;  /* 0x0000000000037941 */ /* 0x000fea0003800200 */
.L_x_69:
[----:B-----5:R-:W-:Y:S01]  /*1c50*/  ISETP.NE.AND P0, PT, R15, R0, PT ;  /* 0x000000000f00720c */ /* 0x020fe20003f05270 */
[----:B------:R-:W-:-:S12]  /*1c60*/  BSSY.RECONVERGENT B0, `(.L_x_129) ;  /* 0x00000a9000007945 */ /* 0x000fd80003800200 */
[----:B------:R-:W-:Y:S05]  /*1c70*/  @P0 BRA `(.L_x_130) ;  /* 0x00000008009c0947 */ /* 0x000fea0003800000 */
[----:B------:R-:W1:Y:S01]  /*1c80*/  LDC.64 R4, c[0x0][0x3a0] ;  /* 0x0000e800ff047b82 */ /* 0x000e620000000a00 */
[----:B0-----:R-:W-:Y:S01]  /*1c90*/  LEA R2, P0, R14, UR6, 0x2 ;  /* 0x000000060e027c11 */ /* 0x001fe2000f8010ff */
[----:B------:R-:W-:-:S03]  /*1ca0*/  IMAD.MOV.U32 R0, RZ, RZ, 0x1 ;  /* 0x00000001ff007424 */ /* 0x000fc600078e00ff */
[----:B------:R-:W-:Y:S02]  /*1cb0*/  LEA.HI.X R3, R14, UR7, R13, 0x2, P0 ;  /* 0x000000070e037c11 */ /* 0x000fe400080f140d */
[----:B-1----:R0:W-:Y:S04]  /*1cc0*/  STG.E.U8 desc[UR10][R4.64], R0 ;  /* 0x0000000004007986 */ /* 0x0021e8000c10110a */
        /* <DEDUP_REMOVED lines=154> */
[----:B0-----:R-:W5:Y:S04]  /*2670*/  LDG.E R5, desc[UR10][R2.64+0x12c] ;  /* 0x00012c0a02057981 */ /* 0x001f68000c1e1900 */
[----:B-----5:R4:W-:Y:S04]  /*2680*/  STG.E desc[UR10][R6.64+0x12c], R5 ;  /* 0x00012c0506007986 */ /* 0x0209e8000c10190a */
[----:B-1----:R-:W5:Y:S04]  /*2690*/  LDG.E R9, desc[UR10][R2.64+0x130] ;  /* 0x0001300a02097981 */ /* 0x002f68000c1e1900 */
[----:B-----5:R4:W-:Y:S04]  /*26a0*/  STG.E desc[UR10][R6.64+0x130], R9 ;  /* 0x0001300906007986 */ /* 0x0209e8000c10190a */
[----:B--2---:R-:W2:Y:S04]  /*26b0*/  LDG.E R11, desc[UR10][R2.64+0x134] ;  /* 0x0001340a020b7981 */ /* 0x004ea8000c1e1900 */
[----:B--2---:R4:W-:Y:S04]  /*26c0*/  STG.E desc[UR10][R6.64+0x134], R11 ;  /* 0x0001340b06007986 */ /* 0x0049e8000c10190a */
[----:B---3--:R-:W2:Y:S04]  /*26d0*/  LDG.E R13, desc[UR10][R2.64+0x138] ;  /* 0x0001380a020d7981 */ /* 0x008ea8000c1e1900 */
[----:B--2---:R4:W-:Y:S02]  /*26e0*/  STG.E desc[UR10][R6.64+0x138], R13 ;  /* 0x0001380d06007986 */ /* 0x0049e4000c10190a */
.L_x_130:
[----:B------:R-:W-:Y:S05]  /*26f0*/  BSYNC.RECONVERGENT B0 ;  /* 0x0000000000007941 */ /* 0x000fea0003800200 */
.L_x_129:
[----:B0-----:R-:W0:Y:S01]  /*2700*/  LDC.64 R2, c[0x0][0x3a0] ;  /* 0x0000e800ff027b82 */ /* 0x001e220000000a00 */
[----:B------:R-:W1:Y:S01]  /*2710*/  LDCU UR5, c[0x0][0x388] ;  /* 0x00007100ff0577ac */ /* 0x000e620008000800 */
[----:B0-----:R-:W2:Y:S01]  /*2720*/  LDG.E.U8 R2, desc[UR10][R2.64] ;  /* 0x0000000a02027981 */ /* 0x001ea2000c1e1100 */
[----:B------:R-:W-:-:S05]  /*2730*/  VIADD R16, R16, UR4 ;  /* 0x0000000410107c36 */ /* 0x000fca0008000000 */
[----:B-1----:R-:W-:Y:S02]  /*2740*/  ISETP.GE.AND P0, PT, R16, UR5, PT ;  /* 0x0000000510007c0c */ /* 0x002fe4000bf06270 */
[----:B--2---:R-:W-:-:S13]  /*2750*/  ISETP.EQ.AND P1, PT, R2, RZ, PT ;  /* 0x000000ff0200720c */ /* 0x004fda0003f22270 */
[----:B------:R-:W-:Y:S05]  /*2760*/  @!P0 BRA P1, `(.L_x_131) ;  /* 0xffffffd800848947 */ /* 0x000fea000083ffff */
[----:B------:R-:W-:Y:S05]  /*2770*/  EXIT ;  /* 0x000000000000794d */ /* 0x000fea0003800000 */
.L_x_132:
        /* <DEDUP_REMOVED lines=16> */
.L_x_134:


//--------------------- .nv.shared.reserved.0     --------------------------
	.section	.nv.shared.reserved.0,"aw",@nobits
	.weak		__nv_reservedSMEM_offset_0_alias
	.size		__nv_reservedSMEM_offset_0_alias, 0, 64
	.other		__nv_reservedSMEM_offset_0_alias,@"STO_CUDA_RESERVED_SHARED STV_DEFAULT"
__nv_reservedSMEM_offset_0_alias:
	.zero		0
	.zero		64


//--------------------- .nv.constant0._Z3BFSPiiiS_S_S_ --------------------------
	.section	.nv.constant0._Z3BFSPiiiS_S_S_,"a",@progbits
	.sectionflags	@""
	.align	4
.nv.constant0._Z3BFSPiiiS_S_S_:
	.zero		936


//--------------------- .nv.constant0._Z3DFSPiiS_S_PbS_ --------------------------
	.section	.nv.constant0._Z3DFSPiiS_S_PbS_,"a",@progbits
	.sectionflags	@""
	.align	4
.nv.constant0._Z3DFSPiiS_S_PbS_:
	.zero		944


//--------------------- SYMBOLS --------------------------

	.type		.nv.reservedSmem.offset0,@object
	.size		.nv.reservedSmem.offset0,0x4
